//
// Generated by NVIDIA NVVM Compiler
//
// Compiler Build ID: CL-36424714
// Cuda compilation tools, release 13.0, V13.0.88
// Based on NVVM 20.0.0
//

.version 9.0
.target sm_100
.address_size 64

	// .globl	default_function_kernel_5

.visible .entry default_function_kernel_5(
	.param .u64 .ptr .align 1 default_function_kernel_5_param_0,
	.param .u64 .ptr .align 1 default_function_kernel_5_param_1
)
.maxntid 1024
{
	.reg .pred 	%p<2>;
	.reg .b32 	%r<18>;
	.reg .b32 	%f<4>;
	.reg .b64 	%rd<9>;

	ld.param.u64 	%rd1, [default_function_kernel_5_param_0];
	ld.param.u64 	%rd2, [default_function_kernel_5_param_1];
	mov.u32 	%r1, %ctaid.x;
	shl.b32 	%r3, %r1, 2;
	mov.u32 	%r2, %tid.x;
	shr.u32 	%r4, %r2, 8;
	or.b32  	%r5, %r3, %r4;
	setp.gt.u32 	%p1, %r5, 624;
	@%p1 bra 	$L__BB0_2;
	cvta.to.global.u64 	%rd3, %rd2;
	cvta.to.global.u64 	%rd4, %rd1;
	shl.b32 	%r6, %r1, 10;
	or.b32  	%r7, %r6, %r2;
	mul.wide.u32 	%rd5, %r7, 4;
	add.s64 	%rd6, %rd3, %rd5;
	ld.global.f32 	%f1, [%rd6];
	shl.b32 	%r8, %r1, 4;
	shr.u32 	%r9, %r2, 6;
	or.b32  	%r10, %r8, %r9;
	mul.hi.u32 	%r11, %r10, 1759218605;
	shr.u32 	%r12, %r11, 8;
	mul.hi.u32 	%r13, %r7, 1759218605;
	shr.u32 	%r14, %r13, 10;
	mul.lo.s32 	%r15, %r14, 2500;
	sub.s32 	%r16, %r7, %r15;
	mad.lo.s32 	%r17, %r12, 2500, %r16;
	mul.wide.u32 	%rd7, %r17, 4;
	add.s64 	%rd8, %rd4, %rd7;
	ld.global.nc.f32 	%f2, [%rd8];
	sub.f32 	%f3, %f1, %f2;
	st.global.f32 	[%rd6], %f3;
$L__BB0_2:
	ret;

}
	// .globl	default_function_kernel
.visible .entry default_function_kernel(
	.param .u64 .ptr .align 1 default_function_kernel_param_0,
	.param .u64 .ptr .align 1 default_function_kernel_param_1
)
.maxntid 1024
{
	.reg .pred 	%p<2>;
	.reg .b16 	%rs<3>;
	.reg .b32 	%r<45>;
	.reg .b32 	%f<27>;
	.reg .b64 	%rd<15>;

	ld.param.u64 	%rd1, [default_function_kernel_param_0];
	ld.param.u64 	%rd2, [default_function_kernel_param_1];
	mov.u32 	%r1, %ctaid.x;
	shl.b32 	%r3, %r1, 2;
	mov.u32 	%r2, %tid.x;
	shr.u32 	%r4, %r2, 8;
	or.b32  	%r5, %r3, %r4;
	setp.gt.u32 	%p1, %r5, 624;
	@%p1 bra 	$L__BB1_2;
	cvta.to.global.u64 	%rd3, %rd1;
	cvta.to.global.u64 	%rd4, %rd2;
	shl.b32 	%r6, %r1, 8;
	shr.u32 	%r7, %r2, 2;
	or.b32  	%r8, %r6, %r7;
	mul.hi.u32 	%r9, %r8, 1759218605;
	shl.b32 	%r10, %r9, 2;
	and.b32  	%r11, %r10, -1024;
	shl.b32 	%r12, %r1, 9;
	shr.u32 	%r13, %r2, 1;
	or.b32  	%r14, %r12, %r13;
	mul.hi.u32 	%r15, %r14, 1759218605;
	shr.u32 	%r16, %r15, 9;
	mul.lo.s32 	%r17, %r16, 1250;
	sub.s32 	%r18, %r14, %r17;
	cvt.u16.u32 	%rs1, %r18;
	mul.hi.u16 	%rs2, %rs1, 2622;
	cvt.rn.f32.u16 	%f1, %rs2;
	add.f32 	%f2, %f1, 0f3F000000;
	fma.rn.f32 	%f3, %f2, 0f3F23D70A, 0fBF000000;
	cvt.rmi.f32.f32 	%f4, %f3;
	cvt.rzi.s32.f32 	%r19, %f4;
	min.s32 	%r20, %r19, 31;
	max.s32 	%r21, %r20, 0;
	shl.b32 	%r22, %r21, 5;
	or.b32  	%r23, %r22, %r11;
	mad.lo.s32 	%r24, %r1, 24, %r2;
	mul.hi.u32 	%r25, %r24, 1374389535;
	shr.u32 	%r26, %r25, 4;
	mul.lo.s32 	%r27, %r26, 50;
	sub.s32 	%r28, %r24, %r27;
	cvt.rn.f32.u32 	%f5, %r28;
	add.f32 	%f6, %f5, 0f3F000000;
	fma.rn.f32 	%f7, %f6, 0f3F23D70A, 0fBF000000;
	cvt.rmi.f32.f32 	%f8, %f7;
	cvt.rzi.s32.f32 	%r29, %f8;
	min.s32 	%r30, %r29, 31;
	max.s32 	%r31, %r30, 0;
	or.b32  	%r32, %r23, %r31;
	mul.wide.u32 	%rd5, %r32, 4;
	add.s64 	%rd6, %rd3, %rd5;
	ld.global.nc.f32 	%f9, [%rd6];
	cvt.rn.f32.s32 	%f10, %r29;
	sub.f32 	%f11, %f10, %f7;
	add.f32 	%f12, %f11, 0f3F800000;
	min.s32 	%r33, %r29, 30;
	max.s32 	%r34, %r33, -1;
	add.s32 	%r35, %r34, 1;
	add.s32 	%r36, %r23, %r35;
	mul.wide.u32 	%rd7, %r36, 4;
	add.s64 	%rd8, %rd3, %rd7;
	ld.global.nc.f32 	%f13, [%rd8];
	sub.f32 	%f14, %f7, %f10;
	mul.f32 	%f15, %f14, %f13;
	fma.rn.f32 	%f16, %f12, %f9, %f15;
	cvt.rn.f32.s32 	%f17, %r19;
	sub.f32 	%f18, %f17, %f3;
	add.f32 	%f19, %f18, 0f3F800000;
	min.s32 	%r37, %r19, 30;
	max.s32 	%r38, %r37, -1;
	shl.b32 	%r39, %r38, 5;
	add.s32 	%r40, %r39, %r11;
	add.s32 	%r41, %r40, 32;
	or.b32  	%r42, %r41, %r31;
	mul.wide.u32 	%rd9, %r42, 4;
	add.s64 	%rd10, %rd3, %rd9;
	ld.global.nc.f32 	%f20, [%rd10];
	add.s32 	%r43, %r41, %r35;
	mul.wide.u32 	%rd11, %r43, 4;
	add.s64 	%rd12, %rd3, %rd11;
	ld.global.nc.f32 	%f21, [%rd12];
	mul.f32 	%f22, %f14, %f21;
	fma.rn.f32 	%f23, %f12, %f20, %f22;
	sub.f32 	%f24, %f3, %f17;
	mul.f32 	%f25, %f24, %f23;
	fma.rn.f32 	%f26, %f19, %f16, %f25;
	mad.lo.s32 	%r44, %r1, 1000, %r24;
	mul.wide.u32 	%rd13, %r44, 4;
	add.s64 	%rd14, %rd4, %rd13;
	st.global.f32 	[%rd14], %f26;
$L__BB1_2:
	ret;

}
	// .globl	default_function_kernel_6
.visible .entry default_function_kernel_6(
	.param .u64 .ptr .align 1 default_function_kernel_6_param_0
)
.maxntid 1024
{
	.reg .pred 	%p<2>;
	.reg .b32 	%r<10>;
	.reg .b32 	%f<19>;
	.reg .b64 	%rd<5>;

	ld.param.u64 	%rd1, [default_function_kernel_6_param_0];
	mov.u32 	%r1, %ctaid.x;
	shl.b32 	%r3, %r1, 2;
	mov.u32 	%r2, %tid.x;
	shr.u32 	%r4, %r2, 8;
	or.b32  	%r5, %r3, %r4;
	setp.gt.u32 	%p1, %r5, 624;
	@%p1 bra 	$L__BB2_2;
	cvta.to.global.u64 	%rd2, %rd1;
	shl.b32 	%r6, %r1, 10;
	or.b32  	%r7, %r6, %r2;
	mul.wide.u32 	%rd3, %r7, 4;
	add.s64 	%rd4, %rd2, %rd3;
	ld.global.f32 	%f1, [%rd4];
	min.f32 	%f2, %f1, 0f42B0C0A6;
	max.f32 	%f3, %f2, 0fC2B0C0A5;
	fma.rn.f32 	%f4, %f3, 0f3FB8AA3B, 0f3F000000;
	cvt.rmi.f32.f32 	%f5, %f4;
	add.f32 	%f6, %f5, 0f42FE0000;
	cvt.rzi.s32.f32 	%r8, %f6;
	shl.b32 	%r9, %r8, 23;
	mov.b32 	%f7, %r9;
	fma.rn.f32 	%f8, %f5, 0fBF317218, %f3;
	fma.rn.f32 	%f9, %f8, 0f39506966, 0f3AB743CF;
	fma.rn.f32 	%f10, %f8, %f9, 0f3C088908;
	fma.rn.f32 	%f11, %f8, %f10, 0f3D2AA9C2;
	fma.rn.f32 	%f12, %f8, %f11, 0f3E2AAAAD;
	fma.rn.f32 	%f13, %f8, %f12, 0f3F000000;
	mul.f32 	%f14, %f8, %f13;
	fma.rn.f32 	%f15, %f8, %f14, %f8;
	add.f32 	%f16, %f15, 0f3F800000;
	mul.f32 	%f17, %f16, %f7;
	max.f32 	%f18, %f17, %f1;
	st.global.f32 	[%rd4], %f18;
$L__BB2_2:
	ret;

}
	// .globl	default_function_kernel_8
.visible .entry default_function_kernel_8(
	.param .u64 .ptr .align 1 default_function_kernel_8_param_0,
	.param .u64 .ptr .align 1 default_function_kernel_8_param_1,
	.param .u64 .ptr .align 1 default_function_kernel_8_param_2
)
.maxntid 1024
{
	.reg .pred 	%p<2>;
	.reg .b32 	%r<18>;
	.reg .b32 	%f<4>;
	.reg .b64 	%rd<12>;

	ld.param.u64 	%rd1, [default_function_kernel_8_param_0];
	ld.param.u64 	%rd2, [default_function_kernel_8_param_1];
	ld.param.u64 	%rd3, [default_function_kernel_8_param_2];
	mov.u32 	%r1, %ctaid.x;
	shl.b32 	%r3, %r1, 2;
	mov.u32 	%r2, %tid.x;
	shr.u32 	%r4, %r2, 8;
	or.b32  	%r5, %r3, %r4;
	setp.gt.u32 	%p1, %r5, 624;
	@%p1 bra 	$L__BB3_2;
	cvta.to.global.u64 	%rd4, %rd3;
	cvta.to.global.u64 	%rd5, %rd1;
	cvta.to.global.u64 	%rd6, %rd2;
	shl.b32 	%r6, %r1, 10;
	or.b32  	%r7, %r6, %r2;
	mul.wide.u32 	%rd7, %r7, 4;
	add.s64 	%rd8, %rd4, %rd7;
	ld.global.nc.f32 	%f1, [%rd8];
	shl.b32 	%r8, %r1, 4;
	shr.u32 	%r9, %r2, 6;
	or.b32  	%r10, %r8, %r9;
	mul.hi.u32 	%r11, %r10, 1759218605;
	shr.u32 	%r12, %r11, 8;
	mul.hi.u32 	%r13, %r7, 1759218605;
	shr.u32 	%r14, %r13, 10;
	mul.lo.s32 	%r15, %r14, 2500;
	sub.s32 	%r16, %r7, %r15;
	mad.lo.s32 	%r17, %r12, 2500, %r16;
	mul.wide.u32 	%rd9, %r17, 4;
	add.s64 	%rd10, %rd5, %rd9;
	ld.global.nc.f32 	%f2, [%rd10];
	div.rn.f32 	%f3, %f1, %f2;
	add.s64 	%rd11, %rd6, %rd7;
	st.global.f32 	[%rd11], %f3;
$L__BB3_2:
	ret;

}
	// .globl	default_function_kernel_3
.visible .entry default_function_kernel_3(
	.param .u64 .ptr .align 1 default_function_kernel_3_param_0
)
.maxntid 1024
{
	.reg .pred 	%p<3>;
	.reg .b32 	%r<8>;
	.reg .b32 	%f<4>;
	.reg .b64 	%rd<5>;

	ld.param.u64 	%rd1, [default_function_kernel_3_param_0];
	mov.u32 	%r1, %ctaid.x;
	shl.b32 	%r3, %r1, 2;
	mov.u32 	%r2, %tid.x;
	shr.u32 	%r4, %r2, 8;
	or.b32  	%r5, %r3, %r4;
	setp.gt.u32 	%p1, %r5, 624;
	@%p1 bra 	$L__BB4_2;
	cvta.to.global.u64 	%rd2, %rd1;
	shl.b32 	%r6, %r1, 10;
	or.b32  	%r7, %r6, %r2;
	mul.wide.u32 	%rd3, %r7, 4;
	add.s64 	%rd4, %rd2, %rd3;
	ld.global.f32 	%f1, [%rd4];
	setp.gt.f32 	%p2, %f1, 0f00000000;
	mul.f32 	%f2, %f1, 0f3F000000;
	selp.f32 	%f3, %f1, %f2, %p2;
	st.global.f32 	[%rd4], %f3;
$L__BB4_2:
	ret;

}
	// .globl	default_function_kernel_4
.visible .entry default_function_kernel_4(
	.param .u64 .ptr .align 1 default_function_kernel_4_param_0,
	.param .u64 .ptr .align 1 default_function_kernel_4_param_1
)
.maxntid 1024
{
	.reg .pred 	%p<3>;
	.reg .b32 	%r<19>;
	.reg .b32 	%f<34>;
	.reg .b64 	%rd<9>;

	ld.param.u64 	%rd3, [default_function_kernel_4_param_0];
	ld.param.u64 	%rd2, [default_function_kernel_4_param_1];
	cvta.to.global.u64 	%rd4, %rd3;
	mov.u32 	%r1, %ctaid.x;
	shl.b32 	%r6, %r1, 6;
	mov.u32 	%r2, %tid.x;
	shr.u32 	%r7, %r2, 4;
	or.b32  	%r3, %r6, %r7;
	setp.gt.u32 	%p1, %r3, 624;
	shl.b32 	%r8, %r1, 10;
	or.b32  	%r4, %r8, %r2;
	mul.wide.u32 	%rd5, %r4, 4;
	add.s64 	%rd1, %rd4, %rd5;
	@%p1 bra 	$L__BB5_2;
	mov.b32 	%r9, -8388611;
	st.global.u32 	[%rd1], %r9;
$L__BB5_2:
	setp.gt.u32 	%p2, %r3, 624;
	shl.b32 	%r10, %r1, 8;
	shr.u32 	%r11, %r2, 2;
	or.b32  	%r12, %r10, %r11;
	mul.hi.u32 	%r13, %r12, 1759218605;
	shr.u32 	%r14, %r13, 8;
	mul.hi.u32 	%r15, %r4, 1759218605;
	shr.u32 	%r16, %r15, 10;
	mul.lo.s32 	%r17, %r16, 2500;
	sub.s32 	%r18, %r4, %r17;
	mad.lo.s32 	%r5, %r14, 40000, %r18;
	@%p2 bra 	$L__BB5_4;
	ld.global.f32 	%f1, [%rd1];
	cvta.to.global.u64 	%rd6, %rd2;
	mul.wide.u32 	%rd7, %r5, 4;
	add.s64 	%rd8, %rd6, %rd7;
	ld.global.nc.f32 	%f2, [%rd8];
	max.f32 	%f3, %f1, %f2;
	ld.global.nc.f32 	%f4, [%rd8+10000];
	max.f32 	%f5, %f3, %f4;
	ld.global.nc.f32 	%f6, [%rd8+20000];
	max.f32 	%f7, %f5, %f6;
	ld.global.nc.f32 	%f8, [%rd8+30000];
	max.f32 	%f9, %f7, %f8;
	ld.global.nc.f32 	%f10, [%rd8+40000];
	max.f32 	%f11, %f9, %f10;
	ld.global.nc.f32 	%f12, [%rd8+50000];
	max.f32 	%f13, %f11, %f12;
	ld.global.nc.f32 	%f14, [%rd8+60000];
	max.f32 	%f15, %f13, %f14;
	ld.global.nc.f32 	%f16, [%rd8+70000];
	max.f32 	%f17, %f15, %f16;
	ld.global.nc.f32 	%f18, [%rd8+80000];
	max.f32 	%f19, %f17, %f18;
	ld.global.nc.f32 	%f20, [%rd8+90000];
	max.f32 	%f21, %f19, %f20;
	ld.global.nc.f32 	%f22, [%rd8+100000];
	max.f32 	%f23, %f21, %f22;
	ld.global.nc.f32 	%f24, [%rd8+110000];
	max.f32 	%f25, %f23, %f24;
	ld.global.nc.f32 	%f26, [%rd8+120000];
	max.f32 	%f27, %f25, %f26;
	ld.global.nc.f32 	%f28, [%rd8+130000];
	max.f32 	%f29, %f27, %f28;
	ld.global.nc.f32 	%f30, [%rd8+140000];
	max.f32 	%f31, %f29, %f30;
	ld.global.nc.f32 	%f32, [%rd8+150000];
	max.f32 	%f33, %f31, %f32;
	st.global.f32 	[%rd1], %f33;
$L__BB5_4:
	ret;

}
	// .globl	default_function_kernel_7
.visible .entry default_function_kernel_7(
	.param .u64 .ptr .align 1 default_function_kernel_7_param_0,
	.param .u64 .ptr .align 1 default_function_kernel_7_param_1
)
.maxntid 1024
{
	.reg .pred 	%p<3>;
	.reg .b32 	%r<19>;
	.reg .b32 	%f<34>;
	.reg .b64 	%rd<9>;

	ld.param.u64 	%rd3, [default_function_kernel_7_param_0];
	ld.param.u64 	%rd2, [default_function_kernel_7_param_1];
	cvta.to.global.u64 	%rd4, %rd3;
	mov.u32 	%r1, %ctaid.x;
	shl.b32 	%r6, %r1, 6;
	mov.u32 	%r2, %tid.x;
	shr.u32 	%r7, %r2, 4;
	or.b32  	%r3, %r6, %r7;
	setp.gt.u32 	%p1, %r3, 624;
	shl.b32 	%r8, %r1, 10;
	or.b32  	%r4, %r8, %r2;
	mul.wide.u32 	%rd5, %r4, 4;
	add.s64 	%rd1, %rd4, %rd5;
	@%p1 bra 	$L__BB6_2;
	mov.b32 	%r9, 0;
	st.global.u32 	[%rd1], %r9;
$L__BB6_2:
	setp.gt.u32 	%p2, %r3, 624;
	shl.b32 	%r10, %r1, 8;
	shr.u32 	%r11, %r2, 2;
	or.b32  	%r12, %r10, %r11;
	mul.hi.u32 	%r13, %r12, 1759218605;
	shr.u32 	%r14, %r13, 8;
	mul.hi.u32 	%r15, %r4, 1759218605;
	shr.u32 	%r16, %r15, 10;
	mul.lo.s32 	%r17, %r16, 2500;
	sub.s32 	%r18, %r4, %r17;
	mad.lo.s32 	%r5, %r14, 40000, %r18;
	@%p2 bra 	$L__BB6_4;
	ld.global.f32 	%f1, [%rd1];
	cvta.to.global.u64 	%rd6, %rd2;
	mul.wide.u32 	%rd7, %r5, 4;
	add.s64 	%rd8, %rd6, %rd7;
	ld.global.nc.f32 	%f2, [%rd8];
	add.f32 	%f3, %f1, %f2;
	ld.global.nc.f32 	%f4, [%rd8+10000];
	add.f32 	%f5, %f3, %f4;
	ld.global.nc.f32 	%f6, [%rd8+20000];
	add.f32 	%f7, %f5, %f6;
	ld.global.nc.f32 	%f8, [%rd8+30000];
	add.f32 	%f9, %f7, %f8;
	ld.global.nc.f32 	%f10, [%rd8+40000];
	add.f32 	%f11, %f9, %f10;
	ld.global.nc.f32 	%f12, [%rd8+50000];
	add.f32 	%f13, %f11, %f12;
	ld.global.nc.f32 	%f14, [%rd8+60000];
	add.f32 	%f15, %f13, %f14;
	ld.global.nc.f32 	%f16, [%rd8+70000];
	add.f32 	%f17, %f15, %f16;
	ld.global.nc.f32 	%f18, [%rd8+80000];
	add.f32 	%f19, %f17, %f18;
	ld.global.nc.f32 	%f20, [%rd8+90000];
	add.f32 	%f21, %f19, %f20;
	ld.global.nc.f32 	%f22, [%rd8+100000];
	add.f32 	%f23, %f21, %f22;
	ld.global.nc.f32 	%f24, [%rd8+110000];
	add.f32 	%f25, %f23, %f24;
	ld.global.nc.f32 	%f26, [%rd8+120000];
	add.f32 	%f27, %f25, %f26;
	ld.global.nc.f32 	%f28, [%rd8+130000];
	add.f32 	%f29, %f27, %f28;
	ld.global.nc.f32 	%f30, [%rd8+140000];
	add.f32 	%f31, %f29, %f30;
	ld.global.nc.f32 	%f32, [%rd8+150000];
	add.f32 	%f33, %f31, %f32;
	st.global.f32 	[%rd1], %f33;
$L__BB6_4:
	ret;

}
	// .globl	default_function_kernel_2
.visible .entry default_function_kernel_2(
	.param .u64 .ptr .align 1 default_function_kernel_2_param_0
)
.maxntid 1024
{
	.reg .pred 	%p<2>;
	.reg .b32 	%r<8>;
	.reg .b32 	%f<3>;
	.reg .b64 	%rd<5>;

	ld.param.u64 	%rd1, [default_function_kernel_2_param_0];
	mov.u32 	%r1, %ctaid.x;
	shl.b32 	%r3, %r1, 2;
	mov.u32 	%r2, %tid.x;
	shr.u32 	%r4, %r2, 8;
	or.b32  	%r5, %r3, %r4;
	setp.gt.u32 	%p1, %r5, 624;
	@%p1 bra 	$L__BB7_2;
	cvta.to.global.u64 	%rd2, %rd1;
	shl.b32 	%r6, %r1, 10;
	or.b32  	%r7, %r6, %r2;
	mul.wide.u32 	%rd3, %r7, 4;
	add.s64 	%rd4, %rd2, %rd3;
	ld.global.f32 	%f1, [%rd4];
	mul.f32 	%f2, %f1, 0f3D9D89D9;
	st.global.f32 	[%rd4], %f2;
$L__BB7_2:
	ret;

}
	// .globl	default_function_kernel_1
.visible .entry default_function_kernel_1(
	.param .u64 .ptr .align 1 default_function_kernel_1_param_0
)
.maxntid 1024
{
	.reg .pred 	%p<2>;
	.reg .b32 	%r<8>;
	.reg .b32 	%f<3>;
	.reg .b64 	%rd<5>;

	ld.param.u64 	%rd1, [default_function_kernel_1_param_0];
	mov.u32 	%r1, %ctaid.x;
	shl.b32 	%r3, %r1, 2;
	mov.u32 	%r2, %tid.x;
	shr.u32 	%r4, %r2, 8;
	or.b32  	%r5, %r3, %r4;
	setp.gt.u32 	%p1, %r5, 624;
	@%p1 bra 	$L__BB8_2;
	cvta.to.global.u64 	%rd2, %rd1;
	shl.b32 	%r6, %r1, 10;
	or.b32  	%r7, %r6, %r2;
	mul.wide.u32 	%rd3, %r7, 4;
	add.s64 	%rd4, %rd2, %rd3;
	ld.global.f32 	%f1, [%rd4];
	add.f32 	%f2, %f1, 0f40400000;
	st.global.f32 	[%rd4], %f2;
$L__BB8_2:
	ret;

}


// ===== COMPILED SASS (sm_100) =====

	.target	sm_100

	.elftype	@"ET_EXEC"


//--------------------- .note.nv.tkinfo           --------------------------
	.section	.note.nv.tkinfo,"",@"SHT_NOTE"
	.sectionflags	@"SHF_NOTE_NV_TKINFO"
	.tkinfo
        /*0018*/ 	.word	0x00000002
        /*0030*/ 	.string	""
        /*0030*/ 	.string	"ptxas"
        /*0030*/ 	.string	"Cuda compilation tools, release 13.0, V13.0.88"
        /*0030*/ 	.string	"Build cuda_13.0.r13.0/compiler.36424714_0"
        /*0030*/ 	.string	"-arch sm_100 -m 64 "



//--------------------- .note.nv.cuinfo           --------------------------
	.section	.note.nv.cuinfo,"",@"SHT_NOTE"
	.sectionflags	@"SHF_NOTE_NV_CUINFO"
        /*0018*/ 	.short	0x0002
        /*001a*/ 	.short	0x0064
        /*001c*/ 	.short	0x0082
	.zero		2


//--------------------- .nv.info                  --------------------------
	.section	.nv.info,"",@"SHT_CUDA_INFO"
	.align	4


	//----- nvinfo : EIATTR_REGCOUNT
	.align		4
        /*0000*/ 	.byte	0x04, 0x2f
        /*0002*/ 	.short	(.L_1 - .L_0)
	.align		4
.L_0:
        /*0004*/ 	.word	index@(default_function_kernel_5)
        /*0008*/ 	.word	0x0000000c


	//----- nvinfo : EIATTR_FRAME_SIZE
	.align		4
.L_1:
        /*000c*/ 	.byte	0x04, 0x11
        /*000e*/ 	.short	(.L_3 - .L_2)
	.align		4
.L_2:
        /*0010*/ 	.word	index@(default_function_kernel_5)
        /*0014*/ 	.word	0x00000000


	//----- nvinfo : EIATTR_REGCOUNT
	.align		4
.L_3:
        /*0018*/ 	.byte	0x04, 0x2f
        /*001a*/ 	.short	(.L_5 - .L_4)
	.align		4
.L_4:
        /*001c*/ 	.word	index@(default_function_kernel)
        /*0020*/ 	.word	0x00000016


	//----- nvinfo : EIATTR_FRAME_SIZE
	.align		4
.L_5:
        /*0024*/ 	.byte	0x04, 0x11
        /*0026*/ 	.short	(.L_7 - .L_6)
	.align		4
.L_6:
        /*0028*/ 	.word	index@(default_function_kernel)
        /*002c*/ 	.word	0x00000000


	//----- nvinfo : EIATTR_REGCOUNT
	.align		4
.L_7:
        /*0030*/ 	.byte	0x04, 0x2f
        /*0032*/ 	.short	(.L_9 - .L_8)
	.align		4
.L_8:
        /*0034*/ 	.word	index@(default_function_kernel_6)
        /*0038*/ 	.word	0x0000000a


	//----- nvinfo : EIATTR_FRAME_SIZE
	.align		4
.L_9:
        /*003c*/ 	.byte	0x04, 0x11
        /*003e*/ 	.short	(.L_11 - .L_10)
	.align		4
.L_10:
        /*0040*/ 	.word	index@(default_function_kernel_6)
        /*0044*/ 	.word	0x00000000


	//----- nvinfo : EIATTR_REGCOUNT
	.align		4
.L_11:
        /*0048*/ 	.byte	0x04, 0x2f
        /*004a*/ 	.short	(.L_13 - .L_12)
	.align		4
.L_12:
        /*004c*/ 	.word	index@(default_function_kernel_8)
        /*0050*/ 	.word	0x00000010


	//----- nvinfo : EIATTR_FRAME_SIZE
	.align		4
.L_13:
        /*0054*/ 	.byte	0x04, 0x11
        /*0056*/ 	.short	(.L_15 - .L_14)
	.align		4
.L_14:
        /*0058*/ 	.word	index@($__internal_0_$__cuda_sm3x_div_rn_noftz_f32_slowpath)
        /*005c*/ 	.word	0x00000000


	//----- nvinfo : EIATTR_FRAME_SIZE
	.align		4
.L_15:
        /*0060*/ 	.byte	0x04, 0x11
        /*0062*/ 	.short	(.L_17 - .L_16)
	.align		4
.L_16:
        /*0064*/ 	.word	index@(default_function_kernel_8)
        /*0068*/ 	.word	0x00000000


	//----- nvinfo : EIATTR_REGCOUNT
	.align		4
.L_17:
        /*006c*/ 	.byte	0x04, 0x2f
        /*006e*/ 	.short	(.L_19 - .L_18)
	.align		4
.L_18:
        /*0070*/ 	.word	index@(default_function_kernel_3)
        /*0074*/ 	.word	0x00000008


	//----- nvinfo : EIATTR_FRAME_SIZE
	.align		4
.L_19:
        /*0078*/ 	.byte	0x04, 0x11
        /*007a*/ 	.short	(.L_21 - .L_20)
	.align		4
.L_20:
        /*007c*/ 	.word	index@(default_function_kernel_3)
        /*0080*/ 	.word	0x00000000


	//----- nvinfo : EIATTR_REGCOUNT
	.align		4
.L_21:
        /*0084*/ 	.byte	0x04, 0x2f
        /*0086*/ 	.short	(.L_23 - .L_22)
	.align		4
.L_22:
        /*0088*/ 	.word	index@(default_function_kernel_4)
        /*008c*/ 	.word	0x00000018


	//----- nvinfo : EIATTR_FRAME_SIZE
	.align		4
.L_23:
        /*0090*/ 	.byte	0x04, 0x11
        /*0092*/ 	.short	(.L_25 - .L_24)
	.align		4
.L_24:
        /*0094*/ 	.word	index@(default_function_kernel_4)
        /*0098*/ 	.word	0x00000000


	//----- nvinfo : EIATTR_REGCOUNT
	.align		4
.L_25:
        /*009c*/ 	.byte	0x04, 0x2f
        /*009e*/ 	.short	(.L_27 - .L_26)
	.align		4
.L_26:
        /*00a0*/ 	.word	index@(default_function_kernel_7)
        /*00a4*/ 	.word	0x00000020


	//----- nvinfo : EIATTR_FRAME_SIZE
	.align		4
.L_27:
        /*00a8*/ 	.byte	0x04, 0x11
        /*00aa*/ 	.short	(.L_29 - .L_28)
	.align		4
.L_28:
        /*00ac*/ 	.word	index@(default_function_kernel_7)
        /*00b0*/ 	.word	0x00000000


	//----- nvinfo : EIATTR_REGCOUNT
	.align		4
.L_29:
        /*00b4*/ 	.byte	0x04, 0x2f
        /*00b6*/ 	.short	(.L_31 - .L_30)
	.align		4
.L_30:
        /*00b8*/ 	.word	index@(default_function_kernel_2)
        /*00bc*/ 	.word	0x00000008


	//----- nvinfo : EIATTR_FRAME_SIZE
	.align		4
.L_31:
        /*00c0*/ 	.byte	0x04, 0x11
        /*00c2*/ 	.short	(.L_33 - .L_32)
	.align		4
.L_32:
        /*00c4*/ 	.word	index@(default_function_kernel_2)
        /*00c8*/ 	.word	0x00000000


	//----- nvinfo : EIATTR_REGCOUNT
	.align		4
.L_33:
        /*00cc*/ 	.byte	0x04, 0x2f
        /*00ce*/ 	.short	(.L_35 - .L_34)
	.align		4
.L_34:
        /*00d0*/ 	.word	index@(default_function_kernel_1)
        /*00d4*/ 	.word	0x00000008


	//----- nvinfo : EIATTR_FRAME_SIZE
	.align		4
.L_35:
        /*00d8*/ 	.byte	0x04, 0x11
        /*00da*/ 	.short	(.L_37 - .L_36)
	.align		4
.L_36:
        /*00dc*/ 	.word	index@(default_function_kernel_1)
        /*00e0*/ 	.word	0x00000000


	//----- nvinfo : EIATTR_MIN_STACK_SIZE
	.align		4
.L_37:
        /*00e4*/ 	.byte	0x04, 0x12
        /*00e6*/ 	.short	(.L_39 - .L_38)
	.align		4
.L_38:
        /*00e8*/ 	.word	index@(default_function_kernel_1)
        /*00ec*/ 	.word	0x00000000


	//----- nvinfo : EIATTR_MIN_STACK_SIZE
	.align		4
.L_39:
        /*00f0*/ 	.byte	0x04, 0x12
        /*00f2*/ 	.short	(.L_41 - .L_40)
	.align		4
.L_40:
        /*00f4*/ 	.word	index@(default_function_kernel_2)
        /*00f8*/ 	.word	0x00000000


	//----- nvinfo : EIATTR_MIN_STACK_SIZE
	.align		4
.L_41:
        /*00fc*/ 	.byte	0x04, 0x12
        /*00fe*/ 	.short	(.L_43 - .L_42)
	.align		4
.L_42:
        /*0100*/ 	.word	index@(default_function_kernel_7)
        /*0104*/ 	.word	0x00000000


	//----- nvinfo : EIATTR_MIN_STACK_SIZE
	.align		4
.L_43:
        /*0108*/ 	.byte	0x04, 0x12
        /*010a*/ 	.short	(.L_45 - .L_44)
	.align		4
.L_44:
        /*010c*/ 	.word	index@(default_function_kernel_4)
        /*0110*/ 	.word	0x00000000


	//----- nvinfo : EIATTR_MIN_STACK_SIZE
	.align		4
.L_45:
        /*0114*/ 	.byte	0x04, 0x12
        /*0116*/ 	.short	(.L_47 - .L_46)
	.align		4
.L_46:
        /*0118*/ 	.word	index@(default_function_kernel_3)
        /*011c*/ 	.word	0x00000000


	//----- nvinfo : EIATTR_MIN_STACK_SIZE
	.align		4
.L_47:
        /*0120*/ 	.byte	0x04, 0x12
        /*0122*/ 	.short	(.L_49 - .L_48)
	.align		4
.L_48:
        /*0124*/ 	.word	index@(default_function_kernel_8)
        /*0128*/ 	.word	0x00000000


	//----- nvinfo : EIATTR_MIN_STACK_SIZE
	.align		4
.L_49:
        /*012c*/ 	.byte	0x04, 0x12
        /*012e*/ 	.short	(.L_51 - .L_50)
	.align		4
.L_50:
        /*0130*/ 	.word	index@(default_function_kernel_6)
        /*0134*/ 	.word	0x00000000


	//----- nvinfo : EIATTR_MIN_STACK_SIZE
	.align		4
.L_51:
        /*0138*/ 	.byte	0x04, 0x12
        /*013a*/ 	.short	(.L_53 - .L_52)
	.align		4
.L_52:
        /*013c*/ 	.word	index@(default_function_kernel)
        /*0140*/ 	.word	0x00000000


	//----- nvinfo : EIATTR_MIN_STACK_SIZE
	.align		4
.L_53:
        /*0144*/ 	.byte	0x04, 0x12
        /*0146*/ 	.short	(.L_55 - .L_54)
	.align		4
.L_54:
        /*0148*/ 	.word	index@(default_function_kernel_5)
        /*014c*/ 	.word	0x00000000
.L_55:


//--------------------- .nv.compat                --------------------------
	.section	.nv.compat,"",@"SHT_CUDA_COMPAT_INFO"
	.align	4
        /*0000*/ 	.byte	0x02, 0x09, 0x00, 0x00, 0x02, 0x02, 0x01, 0x00, 0x02, 0x05, 0x05, 0x00, 0x03, 0x07, 0x01, 0x01
        /*0010*/ 	.byte	0x02, 0x03, 0x00, 0x00, 0x02, 0x06, 0x01, 0x00, 0x04, 0x0b, 0x08, 0x00, 0x01, 0x00, 0x00, 0x00
        /*0020*/ 	.byte	0x00, 0x00, 0x00, 0x00


//--------------------- .nv.info.default_function_kernel_1 --------------------------
	.section	.nv.info.default_function_kernel_1,"",@"SHT_CUDA_INFO"
	.sectionflags	@""
	.align	4


	//----- nvinfo : EIATTR_CUDA_API_VERSION
	.align		4
        /*0000*/ 	.byte	0x04, 0x37
        /*0002*/ 	.short	(.L_57 - .L_56)
.L_56:
        /*0004*/ 	.word	0x00000082


	//----- nvinfo : EIATTR_KPARAM_INFO
	.align		4
.L_57:
        /*0008*/ 	.byte	0x04, 0x17
        /*000a*/ 	.short	(.L_59 - .L_58)
.L_58:
        /*000c*/ 	.word	0x00000000
        /*0010*/ 	.short	0x0000
        /*0012*/ 	.short	0x0000
        /*0014*/ 	.byte	0x00, 0xf5, 0x21, 0x00


	//----- nvinfo : EIATTR_SPARSE_MMA_MASK
	.align		4
.L_59:
        /*0018*/ 	.byte	0x03, 0x50
        /*001a*/ 	.short	0x0000


	//----- nvinfo : EIATTR_MAXREG_COUNT
	.align		4
        /*001c*/ 	.byte	0x03, 0x1b
        /*001e*/ 	.short	0x0040


	//----- nvinfo : EIATTR_MERCURY_ISA_VERSION
	.align		4
        /*0020*/ 	.byte	0x03, 0x5f
        /*0022*/ 	.short	0x0101


	//----- nvinfo : EIATTR_VRC_CTA_INIT_COUNT
	.align		4
        /*0024*/ 	.byte	0x02, 0x4a
	.zero		1
	.zero		1


	//----- nvinfo : EIATTR_EXIT_INSTR_OFFSETS
	.align		4
        /*0028*/ 	.byte	0x04, 0x1c
        /*002a*/ 	.short	(.L_61 - .L_60)


	//   ....[0]....
.L_60:
        /*002c*/ 	.word	0x00000070


	//   ....[1]....
        /*0030*/ 	.word	0x00000100


	//----- nvinfo : EIATTR_MAX_THREADS
	.align		4
.L_61:
        /*0034*/ 	.byte	0x04, 0x05
        /*0036*/ 	.short	(.L_63 - .L_62)
.L_62:
        /*0038*/ 	.word	0x00000400
        /*003c*/ 	.word	0x00000001
        /*0040*/ 	.word	0x00000001


	//----- nvinfo : EIATTR_CBANK_PARAM_SIZE
	.align		4
.L_63:
        /*0044*/ 	.byte	0x03, 0x19
        /*0046*/ 	.short	0x0008


	//----- nvinfo : EIATTR_PARAM_CBANK
	.align		4
        /*0048*/ 	.byte	0x04, 0x0a
        /*004a*/ 	.short	(.L_65 - .L_64)
	.align		4
.L_64:
        /*004c*/ 	.word	index@(.nv.constant0.default_function_kernel_1)
        /*0050*/ 	.short	0x0380
        /*0052*/ 	.short	0x0008


	//----- nvinfo : EIATTR_SW_WAR
	.align		4
.L_65:
        /*0054*/ 	.byte	0x04, 0x36
        /*0056*/ 	.short	(.L_67 - .L_66)
.L_66:
        /*0058*/ 	.word	0x00000008
.L_67:


//--------------------- .nv.info.default_function_kernel_2 --------------------------
	.section	.nv.info.default_function_kernel_2,"",@"SHT_CUDA_INFO"
	.sectionflags	@""
	.align	4


	//----- nvinfo : EIATTR_CUDA_API_VERSION
	.align		4
        /*0000*/ 	.byte	0x04, 0x37
        /*0002*/ 	.short	(.L_69 - .L_68)
.L_68:
        /*0004*/ 	.word	0x00000082


	//----- nvinfo : EIATTR_KPARAM_INFO
	.align		4
.L_69:
        /*0008*/ 	.byte	0x04, 0x17
        /*000a*/ 	.short	(.L_71 - .L_70)
.L_70:
        /*000c*/ 	.word	0x00000000
        /*0010*/ 	.short	0x0000
        /*0012*/ 	.short	0x0000
        /*0014*/ 	.byte	0x00, 0xf5, 0x21, 0x00


	//----- nvinfo : EIATTR_SPARSE_MMA_MASK
	.align		4
.L_71:
        /*0018*/ 	.byte	0x03, 0x50
        /*001a*/ 	.short	0x0000


	//----- nvinfo : EIATTR_MAXREG_COUNT
	.align		4
        /*001c*/ 	.byte	0x03, 0x1b
        /*001e*/ 	.short	0x0040


	//----- nvinfo : EIATTR_MERCURY_ISA_VERSION
	.align		4
        /*0020*/ 	.byte	0x03, 0x5f
        /*0022*/ 	.short	0x0101


	//----- nvinfo : EIATTR_VRC_CTA_INIT_COUNT
	.align		4
        /*0024*/ 	.byte	0x02, 0x4a
	.zero		1
	.zero		1


	//----- nvinfo : EIATTR_EXIT_INSTR_OFFSETS
	.align		4
        /*0028*/ 	.byte	0x04, 0x1c
        /*002a*/ 	.short	(.L_73 - .L_72)


	//   ....[0]....
.L_72:
        /*002c*/ 	.word	0x00000070


	//   ....[1]....
        /*0030*/ 	.word	0x00000100


	//----- nvinfo : EIATTR_MAX_THREADS
	.align		4
.L_73:
        /*0034*/ 	.byte	0x04, 0x05
        /*0036*/ 	.short	(.L_75 - .L_74)
.L_74:
        /*0038*/ 	.word	0x00000400
        /*003c*/ 	.word	0x00000001
        /*0040*/ 	.word	0x00000001


	//----- nvinfo : EIATTR_CBANK_PARAM_SIZE
	.align		4
.L_75:
        /*0044*/ 	.byte	0x03, 0x19
        /*0046*/ 	.short	0x0008


	//----- nvinfo : EIATTR_PARAM_CBANK
	.align		4
        /*0048*/ 	.byte	0x04, 0x0a
        /*004a*/ 	.short	(.L_77 - .L_76)
	.align		4
.L_76:
        /*004c*/ 	.word	index@(.nv.constant0.default_function_kernel_2)
        /*0050*/ 	.short	0x0380
        /*0052*/ 	.short	0x0008


	//----- nvinfo : EIATTR_SW_WAR
	.align		4
.L_77:
        /*0054*/ 	.byte	0x04, 0x36
        /*0056*/ 	.short	(.L_79 - .L_78)
.L_78:
        /*0058*/ 	.word	0x00000008
.L_79:


//--------------------- .nv.info.default_function_kernel_7 --------------------------
	.section	.nv.info.default_function_kernel_7,"",@"SHT_CUDA_INFO"
	.sectionflags	@""
	.align	4


	//----- nvinfo : EIATTR_CUDA_API_VERSION
	.align		4
        /*0000*/ 	.byte	0x04, 0x37
        /*0002*/ 	.short	(.L_81 - .L_80)
.L_80:
        /*0004*/ 	.word	0x00000082


	//----- nvinfo : EIATTR_KPARAM_INFO
	.align		4
.L_81:
        /*0008*/ 	.byte	0x04, 0x17
        /*000a*/ 	.short	(.L_83 - .L_82)
.L_82:
        /*000c*/ 	.word	0x00000000
        /*0010*/ 	.short	0x0001
        /*0012*/ 	.short	0x0008
        /*0014*/ 	.byte	0x00, 0xf5, 0x21, 0x00


	//----- nvinfo : EIATTR_KPARAM_INFO
	.align		4
.L_83:
        /*0018*/ 	.byte	0x04, 0x17
        /*001a*/ 	.short	(.L_85 - .L_84)
.L_84:
        /*001c*/ 	.word	0x00000000
        /*0020*/ 	.short	0x0000
        /*0022*/ 	.short	0x0000
        /*0024*/ 	.byte	0x00, 0xf5, 0x21, 0x00


	//----- nvinfo : EIATTR_SPARSE_MMA_MASK
	.align		4
.L_85:
        /*0028*/ 	.byte	0x03, 0x50
        /*002a*/ 	.short	0x0000


	//----- nvinfo : EIATTR_MAXREG_COUNT
	.align		4
        /*002c*/ 	.byte	0x03, 0x1b
        /*002e*/ 	.short	0x0040


	//----- nvinfo : EIATTR_MERCURY_ISA_VERSION
	.align		4
        /*0030*/ 	.byte	0x03, 0x5f
        /*0032*/ 	.short	0x0101


	//----- nvinfo : EIATTR_VRC_CTA_INIT_COUNT
	.align		4
        /*0034*/ 	.byte	0x02, 0x4a
	.zero		1
	.zero		1


	//----- nvinfo : EIATTR_EXIT_INSTR_OFFSETS
	.align		4
        /*0038*/ 	.byte	0x04, 0x1c
        /*003a*/ 	.short	(.L_87 - .L_86)


	//   ....[0]....
.L_86:
        /*003c*/ 	.word	0x00000100


	//   ....[1]....
        /*0040*/ 	.word	0x000003b0


	//----- nvinfo : EIATTR_MAX_THREADS
	.align		4
.L_87:
        /*0044*/ 	.byte	0x04, 0x05
        /*0046*/ 	.short	(.L_89 - .L_88)
.L_88:
        /*0048*/ 	.word	0x00000400
        /*004c*/ 	.word	0x00000001
        /*0050*/ 	.word	0x00000001


	//----- nvinfo : EIATTR_CBANK_PARAM_SIZE
	.align		4
.L_89:
        /*0054*/ 	.byte	0x03, 0x19
        /*0056*/ 	.short	0x0010


	//----- nvinfo : EIATTR_PARAM_CBANK
	.align		4
        /*0058*/ 	.byte	0x04, 0x0a
        /*005a*/ 	.short	(.L_91 - .L_90)
	.align		4
.L_90:
        /*005c*/ 	.word	index@(.nv.constant0.default_function_kernel_7)
        /*0060*/ 	.short	0x0380
        /*0062*/ 	.short	0x0010


	//----- nvinfo : EIATTR_SW_WAR
	.align		4
.L_91:
        /*0064*/ 	.byte	0x04, 0x36
        /*0066*/ 	.short	(.L_93 - .L_92)
.L_92:
        /*0068*/ 	.word	0x00000008
.L_93:


//--------------------- .nv.info.default_function_kernel_4 --------------------------
	.section	.nv.info.default_function_kernel_4,"",@"SHT_CUDA_INFO"
	.sectionflags	@""
	.align	4


	//----- nvinfo : EIATTR_CUDA_API_VERSION
	.align		4
        /*0000*/ 	.byte	0x04, 0x37
        /*0002*/ 	.short	(.L_95 - .L_94)
.L_94:
        /*0004*/ 	.word	0x00000082


	//----- nvinfo : EIATTR_KPARAM_INFO
	.align		4
.L_95:
        /*0008*/ 	.byte	0x04, 0x17
        /*000a*/ 	.short	(.L_97 - .L_96)
.L_96:
        /*000c*/ 	.word	0x00000000
        /*0010*/ 	.short	0x0001
        /*0012*/ 	.short	0x0008
        /*0014*/ 	.byte	0x00, 0xf5, 0x21, 0x00


	//----- nvinfo : EIATTR_KPARAM_INFO
	.align		4
.L_97:
        /*0018*/ 	.byte	0x04, 0x17
        /*001a*/ 	.short	(.L_99 - .L_98)
.L_98:
        /*001c*/ 	.word	0x00000000
        /*0020*/ 	.short	0x0000
        /*0022*/ 	.short	0x0000
        /*0024*/ 	.byte	0x00, 0xf5, 0x21, 0x00


	//----- nvinfo : EIATTR_SPARSE_MMA_MASK
	.align		4
.L_99:
        /*0028*/ 	.byte	0x03, 0x50
        /*002a*/ 	.short	0x0000


	//----- nvinfo : EIATTR_MAXREG_COUNT
	.align		4
        /*002c*/ 	.byte	0x03, 0x1b
        /*002e*/ 	.short	0x0040


	//----- nvinfo : EIATTR_MERCURY_ISA_VERSION
	.align		4
        /*0030*/ 	.byte	0x03, 0x5f
        /*0032*/ 	.short	0x0101


	//----- nvinfo : EIATTR_VRC_CTA_INIT_COUNT
	.align		4
        /*0034*/ 	.byte	0x02, 0x4a
	.zero		1
	.zero		1


	//----- nvinfo : EIATTR_EXIT_INSTR_OFFSETS
	.align		4
        /*0038*/ 	.byte	0x04, 0x1c
        /*003a*/ 	.short	(.L_101 - .L_100)


	//   ....[0]....
.L_100:
        /*003c*/ 	.word	0x00000110


	//   ....[1]....
        /*0040*/ 	.word	0x00000340


	//----- nvinfo : EIATTR_MAX_THREADS
	.align		4
.L_101:
        /*0044*/ 	.byte	0x04, 0x05
        /*0046*/ 	.short	(.L_103 - .L_102)
.L_102:
        /*0048*/ 	.word	0x00000400
        /*004c*/ 	.word	0x00000001
        /*0050*/ 	.word	0x00000001


	//----- nvinfo : EIATTR_CBANK_PARAM_SIZE
	.align		4
.L_103:
        /*0054*/ 	.byte	0x03, 0x19
        /*0056*/ 	.short	0x0010


	//----- nvinfo : EIATTR_PARAM_CBANK
	.align		4
        /*0058*/ 	.byte	0x04, 0x0a
        /*005a*/ 	.short	(.L_105 - .L_104)
	.align		4
.L_104:
        /*005c*/ 	.word	index@(.nv.constant0.default_function_kernel_4)
        /*0060*/ 	.short	0x0380
        /*0062*/ 	.short	0x0010


	//----- nvinfo : EIATTR_SW_WAR
	.align		4
.L_105:
        /*0064*/ 	.byte	0x04, 0x36
        /*0066*/ 	.short	(.L_107 - .L_106)
.L_106:
        /*0068*/ 	.word	0x00000008
.L_107:


//--------------------- .nv.info.default_function_kernel_3 --------------------------
	.section	.nv.info.default_function_kernel_3,"",@"SHT_CUDA_INFO"
	.sectionflags	@""
	.align	4


	//----- nvinfo : EIATTR_CUDA_API_VERSION
	.align		4
        /*0000*/ 	.byte	0x04, 0x37
        /*0002*/ 	.short	(.L_109 - .L_108)
.L_108:
        /*0004*/ 	.word	0x00000082


	//----- nvinfo : EIATTR_KPARAM_INFO
	.align		4
.L_109:
        /*0008*/ 	.byte	0x04, 0x17
        /*000a*/ 	.short	(.L_111 - .L_110)
.L_110:
        /*000c*/ 	.word	0x00000000
        /*0010*/ 	.short	0x0000
        /*0012*/ 	.short	0x0000
        /*0014*/ 	.byte	0x00, 0xf5, 0x21, 0x00


	//----- nvinfo : EIATTR_SPARSE_MMA_MASK
	.align		4
.L_111:
        /*0018*/ 	.byte	0x03, 0x50
        /*001a*/ 	.short	0x0000


	//----- nvinfo : EIATTR_MAXREG_COUNT
	.align		4
        /*001c*/ 	.byte	0x03, 0x1b
        /*001e*/ 	.short	0x0040


	//----- nvinfo : EIATTR_MERCURY_ISA_VERSION
	.align		4
        /*0020*/ 	.byte	0x03, 0x5f
        /*0022*/ 	.short	0x0101


	//----- nvinfo : EIATTR_VRC_CTA_INIT_COUNT
	.align		4
        /*0024*/ 	.byte	0x02, 0x4a
	.zero		1
	.zero		1


	//----- nvinfo : EIATTR_EXIT_INSTR_OFFSETS
	.align		4
        /*0028*/ 	.byte	0x04, 0x1c
        /*002a*/ 	.short	(.L_113 - .L_112)


	//   ....[0]....
.L_112:
        /*002c*/ 	.word	0x00000070


	//   ....[1]....
        /*0030*/ 	.word	0x00000110


	//----- nvinfo : EIATTR_MAX_THREADS
	.align		4
.L_113:
        /*0034*/ 	.byte	0x04, 0x05
        /*0036*/ 	.short	(.L_115 - .L_114)
.L_114:
        /*0038*/ 	.word	0x00000400
        /*003c*/ 	.word	0x00000001
        /*0040*/ 	.word	0x00000001


	//----- nvinfo : EIATTR_CBANK_PARAM_SIZE
	.align		4
.L_115:
        /*0044*/ 	.byte	0x03, 0x19
        /*0046*/ 	.short	0x0008


	//----- nvinfo : EIATTR_PARAM_CBANK
	.align		4
        /*0048*/ 	.byte	0x04, 0x0a
        /*004a*/ 	.short	(.L_117 - .L_116)
	.align		4
.L_116:
        /*004c*/ 	.word	index@(.nv.constant0.default_function_kernel_3)
        /*0050*/ 	.short	0x0380
        /*0052*/ 	.short	0x0008


	//----- nvinfo : EIATTR_SW_WAR
	.align		4
.L_117:
        /*0054*/ 	.byte	0x04, 0x36
        /*0056*/ 	.short	(.L_119 - .L_118)
.L_118:
        /*0058*/ 	.word	0x00000008
.L_119:


//--------------------- .nv.info.default_function_kernel_8 --------------------------
	.section	.nv.info.default_function_kernel_8,"",@"SHT_CUDA_INFO"
	.sectionflags	@""
	.align	4


	//----- nvinfo : EIATTR_CUDA_API_VERSION
	.align		4
        /*0000*/ 	.byte	0x04, 0x37
        /*0002*/ 	.short	(.L_121 - .L_120)
.L_120:
        /*0004*/ 	.word	0x00000082


	//----- nvinfo : EIATTR_KPARAM_INFO
	.align		4
.L_121:
        /*0008*/ 	.byte	0x04, 0x17
        /*000a*/ 	.short	(.L_123 - .L_122)
.L_122:
        /*000c*/ 	.word	0x00000000
        /*0010*/ 	.short	0x0002
        /*0012*/ 	.short	0x0010
        /*0014*/ 	.byte	0x00, 0xf5, 0x21, 0x00


	//----- nvinfo : EIATTR_KPARAM_INFO
	.align		4
.L_123:
        /*0018*/ 	.byte	0x04, 0x17
        /*001a*/ 	.short	(.L_125 - .L_124)
.L_124:
        /*001c*/ 	.word	0x00000000
        /*0020*/ 	.short	0x0001
        /*0022*/ 	.short	0x0008
        /*0024*/ 	.byte	0x00, 0xf5, 0x21, 0x00


	//----- nvinfo : EIATTR_KPARAM_INFO
	.align		4
.L_125:
        /*0028*/ 	.byte	0x04, 0x17
        /*002a*/ 	.short	(.L_127 - .L_126)
.L_126:
        /*002c*/ 	.word	0x00000000
        /*0030*/ 	.short	0x0000
        /*0032*/ 	.short	0x0000
        /*0034*/ 	.byte	0x00, 0xf5, 0x21, 0x00


	//----- nvinfo : EIATTR_SPARSE_MMA_MASK
	.align		4
.L_127:
        /*0038*/ 	.byte	0x03, 0x50
        /*003a*/ 	.short	0x0000


	//----- nvinfo : EIATTR_MAXREG_COUNT
	.align		4
        /*003c*/ 	.byte	0x03, 0x1b
        /*003e*/ 	.short	0x0040


	//----- nvinfo : EIATTR_MERCURY_ISA_VERSION
	.align		4
        /*0040*/ 	.byte	0x03, 0x5f
        /*0042*/ 	.short	0x0101


	//----- nvinfo : EIATTR_VRC_CTA_INIT_COUNT
	.align		4
        /*0044*/ 	.byte	0x02, 0x4a
	.zero		1
	.zero		1


	//----- nvinfo : EIATTR_EXIT_INSTR_OFFSETS
	.align		4
        /*0048*/ 	.byte	0x04, 0x1c
        /*004a*/ 	.short	(.L_129 - .L_128)


	//   ....[0]....
.L_128:
        /*004c*/ 	.word	0x00000070


	//   ....[1]....
        /*0050*/ 	.word	0x000002a0


	//----- nvinfo : EIATTR_MAX_THREADS
	.align		4
.L_129:
        /*0054*/ 	.byte	0x04, 0x05
        /*0056*/ 	.short	(.L_131 - .L_130)
.L_130:
        /*0058*/ 	.word	0x00000400
        /*005c*/ 	.word	0x00000001
        /*0060*/ 	.word	0x00000001


	//----- nvinfo : EIATTR_CRS_STACK_SIZE
	.align		4
.L_131:
        /*0064*/ 	.byte	0x04, 0x1e
        /*0066*/ 	.short	(.L_133 - .L_132)
.L_132:
        /*0068*/ 	.word	0x00000000


	//----- nvinfo : EIATTR_CBANK_PARAM_SIZE
	.align		4
.L_133:
        /*006c*/ 	.byte	0x03, 0x19
        /*006e*/ 	.short	0x0018


	//----- nvinfo : EIATTR_PARAM_CBANK
	.align		4
        /*0070*/ 	.byte	0x04, 0x0a
        /*0072*/ 	.short	(.L_135 - .L_134)
	.align		4
.L_134:
        /*0074*/ 	.word	index@(.nv.constant0.default_function_kernel_8)
        /*0078*/ 	.short	0x0380
        /*007a*/ 	.short	0x0018


	//----- nvinfo : EIATTR_SW_WAR
	.align		4
.L_135:
        /*007c*/ 	.byte	0x04, 0x36
        /*007e*/ 	.short	(.L_137 - .L_136)
.L_136:
        /*0080*/ 	.word	0x00000008
.L_137:


//--------------------- .nv.info.default_function_kernel_6 --------------------------
	.section	.nv.info.default_function_kernel_6,"",@"SHT_CUDA_INFO"
	.sectionflags	@""
	.align	4


	//----- nvinfo : EIATTR_CUDA_API_VERSION
	.align		4
        /*0000*/ 	.byte	0x04, 0x37
        /*0002*/ 	.short	(.L_139 - .L_138)
.L_138:
        /*0004*/ 	.word	0x00000082


	//----- nvinfo : EIATTR_KPARAM_INFO
	.align		4
.L_139:
        /*0008*/ 	.byte	0x04, 0x17
        /*000a*/ 	.short	(.L_141 - .L_140)
.L_140:
        /*000c*/ 	.word	0x00000000
        /*0010*/ 	.short	0x0000
        /*0012*/ 	.short	0x0000
        /*0014*/ 	.byte	0x00, 0xf5, 0x21, 0x00


	//----- nvinfo : EIATTR_SPARSE_MMA_MASK
	.align		4
.L_141:
        /*0018*/ 	.byte	0x03, 0x50
        /*001a*/ 	.short	0x0000


	//----- nvinfo : EIATTR_MAXREG_COUNT
	.align		4
        /*001c*/ 	.byte	0x03, 0x1b
        /*001e*/ 	.short	0x0040


	//----- nvinfo : EIATTR_MERCURY_ISA_VERSION
	.align		4
        /*0020*/ 	.byte	0x03, 0x5f
        /*0022*/ 	.short	0x0101


	//----- nvinfo : EIATTR_VRC_CTA_INIT_COUNT
	.align		4
        /*0024*/ 	.byte	0x02, 0x4a
	.zero		1
	.zero		1


	//----- nvinfo : EIATTR_EXIT_INSTR_OFFSETS
	.align		4
        /*0028*/ 	.byte	0x04, 0x1c
        /*002a*/ 	.short	(.L_143 - .L_142)


	//   ....[0]....
.L_142:
        /*002c*/ 	.word	0x00000070


	//   ....[1]....
        /*0030*/ 	.word	0x00000230


	//----- nvinfo : EIATTR_MAX_THREADS
	.align		4
.L_143:
        /*0034*/ 	.byte	0x04, 0x05
        /*0036*/ 	.short	(.L_145 - .L_144)
.L_144:
        /*0038*/ 	.word	0x00000400
        /*003c*/ 	.word	0x00000001
        /*0040*/ 	.word	0x00000001


	//----- nvinfo : EIATTR_CBANK_PARAM_SIZE
	.align		4
.L_145:
        /*0044*/ 	.byte	0x03, 0x19
        /*0046*/ 	.short	0x0008


	//----- nvinfo : EIATTR_PARAM_CBANK
	.align		4
        /*0048*/ 	.byte	0x04, 0x0a
        /*004a*/ 	.short	(.L_147 - .L_146)
	.align		4
.L_146:
        /*004c*/ 	.word	index@(.nv.constant0.default_function_kernel_6)
        /*0050*/ 	.short	0x0380
        /*0052*/ 	.short	0x0008


	//----- nvinfo : EIATTR_SW_WAR
	.align		4
.L_147:
        /*0054*/ 	.byte	0x04, 0x36
        /*0056*/ 	.short	(.L_149 - .L_148)
.L_148:
        /*0058*/ 	.word	0x00000008
.L_149:


//--------------------- .nv.info.default_function_kernel --------------------------
	.section	.nv.info.default_function_kernel,"",@"SHT_CUDA_INFO"
	.sectionflags	@""
	.align	4


	//----- nvinfo : EIATTR_CUDA_API_VERSION
	.align		4
        /*0000*/ 	.byte	0x04, 0x37
        /*0002*/ 	.short	(.L_151 - .L_150)
.L_150:
        /*0004*/ 	.word	0x00000082


	//----- nvinfo : EIATTR_KPARAM_INFO
	.align		4
.L_151:
        /*0008*/ 	.byte	0x04, 0x17
        /*000a*/ 	.short	(.L_153 - .L_152)
.L_152:
        /*000c*/ 	.word	0x00000000
        /*0010*/ 	.short	0x0001
        /*0012*/ 	.short	0x0008
        /*0014*/ 	.byte	0x00, 0xf5, 0x21, 0x00


	//----- nvinfo : EIATTR_KPARAM_INFO
	.align		4
.L_153:
        /*0018*/ 	.byte	0x04, 0x17
        /*001a*/ 	.short	(.L_155 - .L_154)
.L_154:
        /*001c*/ 	.word	0x00000000
        /*0020*/ 	.short	0x0000
        /*0022*/ 	.short	0x0000
        /*0024*/ 	.byte	0x00, 0xf5, 0x21, 0x00


	//----- nvinfo : EIATTR_SPARSE_MMA_MASK
	.align		4
.L_155:
        /*0028*/ 	.byte	0x03, 0x50
        /*002a*/ 	.short	0x0000


	//----- nvinfo : EIATTR_MAXREG_COUNT
	.align		4
        /*002c*/ 	.byte	0x03, 0x1b
        /*002e*/ 	.short	0x0040


	//----- nvinfo : EIATTR_MERCURY_ISA_VERSION
	.align		4
        /*0030*/ 	.byte	0x03, 0x5f
        /*0032*/ 	.short	0x0101


	//----- nvinfo : EIATTR_VRC_CTA_INIT_COUNT
	.align		4
        /*0034*/ 	.byte	0x02, 0x4a
	.zero		1
	.zero		1


	//----- nvinfo : EIATTR_EXIT_INSTR_OFFSETS
	.align		4
        /*0038*/ 	.byte	0x04, 0x1c
        /*003a*/ 	.short	(.L_157 - .L_156)


	//   ....[0]....
.L_156:
        /*003c*/ 	.word	0x00000070


	//   ....[1]....
        /*0040*/ 	.word	0x000004f0


	//----- nvinfo : EIATTR_MAX_THREADS
	.align		4
.L_157:
        /*0044*/ 	.byte	0x04, 0x05
        /*0046*/ 	.short	(.L_159 - .L_158)
.L_158:
        /*0048*/ 	.word	0x00000400
        /*004c*/ 	.word	0x00000001
        /*0050*/ 	.word	0x00000001


	//----- nvinfo : EIATTR_CBANK_PARAM_SIZE
	.align		4
.L_159:
        /*0054*/ 	.byte	0x03, 0x19
        /*0056*/ 	.short	0x0010


	//----- nvinfo : EIATTR_PARAM_CBANK
	.align		4
        /*0058*/ 	.byte	0x04, 0x0a
        /*005a*/ 	.short	(.L_161 - .L_160)
	.align		4
.L_160:
        /*005c*/ 	.word	index@(.nv.constant0.default_function_kernel)
        /*0060*/ 	.short	0x0380
        /*0062*/ 	.short	0x0010


	//----- nvinfo : EIATTR_SW_WAR
	.align		4
.L_161:
        /*0064*/ 	.byte	0x04, 0x36
        /*0066*/ 	.short	(.L_163 - .L_162)
.L_162:
        /*0068*/ 	.word	0x00000008
.L_163:


//--------------------- .nv.info.default_function_kernel_5 --------------------------
	.section	.nv.info.default_function_kernel_5,"",@"SHT_CUDA_INFO"
	.sectionflags	@""
	.align	4


	//----- nvinfo : EIATTR_CUDA_API_VERSION
	.align		4
        /*0000*/ 	.byte	0x04, 0x37
        /*0002*/ 	.short	(.L_165 - .L_164)
.L_164:
        /*0004*/ 	.word	0x00000082


	//----- nvinfo : EIATTR_KPARAM_INFO
	.align		4
.L_165:
        /*0008*/ 	.byte	0x04, 0x17
        /*000a*/ 	.short	(.L_167 - .L_166)
.L_166:
        /*000c*/ 	.word	0x00000000
        /*0010*/ 	.short	0x0001
        /*0012*/ 	.short	0x0008
        /*0014*/ 	.byte	0x00, 0xf5, 0x21, 0x00


	//----- nvinfo : EIATTR_KPARAM_INFO
	.align		4
.L_167:
        /*0018*/ 	.byte	0x04, 0x17
        /*001a*/ 	.short	(.L_169 - .L_168)
.L_168:
        /*001c*/ 	.word	0x00000000
        /*0020*/ 	.short	0x0000
        /*0022*/ 	.short	0x0000
        /*0024*/ 	.byte	0x00, 0xf5, 0x21, 0x00


	//----- nvinfo : EIATTR_SPARSE_MMA_MASK
	.align		4
.L_169:
        /*0028*/ 	.byte	0x03, 0x50
        /*002a*/ 	.short	0x0000


	//----- nvinfo : EIATTR_MAXREG_COUNT
	.align		4
        /*002c*/ 	.byte	0x03, 0x1b
        /*002e*/ 	.short	0x0040


	//----- nvinfo : EIATTR_MERCURY_ISA_VERSION
	.align		4
        /*0030*/ 	.byte	0x03, 0x5f
        /*0032*/ 	.short	0x0101


	//----- nvinfo : EIATTR_VRC_CTA_INIT_COUNT
	.align		4
        /*0034*/ 	.byte	0x02, 0x4a
	.zero		1
	.zero		1


	//----- nvinfo : EIATTR_EXIT_INSTR_OFFSETS
	.align		4
        /*0038*/ 	.byte	0x04, 0x1c
        /*003a*/ 	.short	(.L_171 - .L_170)


	//   ....[0]....
.L_170:
        /*003c*/ 	.word	0x00000070


	//   ....[1]....
        /*0040*/ 	.word	0x000001c0


	//----- nvinfo : EIATTR_MAX_THREADS
	.align		4
.L_171:
        /*0044*/ 	.byte	0x04, 0x05
        /*0046*/ 	.short	(.L_173 - .L_172)
.L_172:
        /*0048*/ 	.word	0x00000400
        /*004c*/ 	.word	0x00000001
        /*0050*/ 	.word	0x00000001


	//----- nvinfo : EIATTR_CBANK_PARAM_SIZE
	.align		4
.L_173:
        /*0054*/ 	.byte	0x03, 0x19
        /*0056*/ 	.short	0x0010


	//----- nvinfo : EIATTR_PARAM_CBANK
	.align		4
        /*0058*/ 	.byte	0x04, 0x0a
        /*005a*/ 	.short	(.L_175 - .L_174)
	.align		4
.L_174:
        /*005c*/ 	.word	index@(.nv.constant0.default_function_kernel_5)
        /*0060*/ 	.short	0x0380
        /*0062*/ 	.short	0x0010


	//----- nvinfo : EIATTR_SW_WAR
	.align		4
.L_175:
        /*0064*/ 	.byte	0x04, 0x36
        /*0066*/ 	.short	(.L_177 - .L_176)
.L_176:
        /*0068*/ 	.word	0x00000008
.L_177:


//--------------------- .nv.callgraph             --------------------------
	.section	.nv.callgraph,"",@"SHT_CUDA_CALLGRAPH"
	.align	4
	.sectionentsize	8
	.align		4
        /*0000*/ 	.word	0x00000000
	.align		4
        /*0004*/ 	.word	0xffffffff
	.align		4
        /*0008*/ 	.word	0x00000000
	.align		4
        /*000c*/ 	.word	0xfffffffe
	.align		4
        /*0010*/ 	.word	0x00000000
	.align		4
        /*0014*/ 	.word	0xfffffffd
	.align		4
        /*0018*/ 	.word	0x00000000
	.align		4
        /*001c*/ 	.word	0xfffffffc


//--------------------- .text.default_function_kernel_1 --------------------------
	.section	.text.default_function_kernel_1,"ax",@progbits
	.align	128
        .global         default_function_kernel_1
        .type           default_function_kernel_1,@function
        .size           default_function_kernel_1,(.L_x_23 - default_function_kernel_1)
        .other          default_function_kernel_1,@"STO_CUDA_ENTRY STV_DEFAULT"
default_function_kernel_1:
.text.default_function_kernel_1:
[----:B------:R-:W-:Y:S01]  /*0000*/  LDC R1, c[0x0][0x37c] ;  /* 0x0000df00ff017b82 */ /* 0x000fe20000000800 */
[----:B------:R-:W0:Y:S07]  /*0010*/  S2R R5, SR_TID.X ;  /* 0x0000000000057919 */ /* 0x000e2e0000002100 */
[----:B------:R-:W1:Y:S02]  /*0020*/  S2UR UR5, SR_CTAID.X ;  /* 0x00000000000579c3 */ /* 0x000e640000002500 */
[----:B-1----:R-:W-:Y:S01]  /*0030*/  USHF.L.U32 UR4, UR5, 0x2, URZ ;  /* 0x0000000205047899 */ /* 0x002fe200080006ff */
[----:B0-----:R-:W-:-:S05]  /*0040*/  SHF.R.U32.HI R0, RZ, 0x8, R5 ;  /* 0x00000008ff007819 */ /* 0x001fca0000011605 */
[----:B------:R-:W-:-:S04]  /*0050*/  LOP3.LUT R0, R0, UR4, RZ, 0xfc, !PT ;  /* 0x0000000400007c12 */ /* 0x000fc8000f8efcff */
[----:B------:R-:W-:-:S13]  /*0060*/  ISETP.GT.U32.AND P0, PT, R0, 0x270, PT ;  /* 0x000002700000780c */ /* 0x000fda0003f04070 */
[----:B------:R-:W-:Y:S05]  /*0070*/  @P0 EXIT ;  /* 0x000000000000094d */ /* 0x000fea0003800000 */
[----:B------:R-:W0:Y:S01]  /*0080*/  LDC.64 R2, c[0x0][0x380] ;  /* 0x0000e000ff027b82 */ /* 0x000e220000000a00 */
[----:B------:R-:W1:Y:S01]  /*0090*/  LDCU.64 UR6, c[0x0][0x358] ;  /* 0x00006b00ff0677ac */ /* 0x000e620008000a00 */
[----:B------:R-:W-:-:S06]  /*00a0*/  USHF.L.U32 UR4, UR5, 0xa, URZ ;  /* 0x0000000a05047899 */ /* 0x000fcc00080006ff */
[----:B------:R-:W-:-:S05]  /*00b0*/  LOP3.LUT R5, R5, UR4, RZ, 0xfc, !PT ;  /* 0x0000000405057c12 */ /* 0x000fca000f8efcff */
[----:B0-----:R-:W-:-:S05]  /*00c0*/  IMAD.WIDE.U32 R2, R5, 0x4, R2 ;  /* 0x0000000405027825 */ /* 0x001fca00078e0002 */
[----:B-1----:R-:W2:Y:S02]  /*00d0*/  LDG.E R0, desc[UR6][R2.64] ;  /* 0x0000000602007981 */ /* 0x002ea4000c1e1900 */
[----:B--2---:R-:W-:-:S05]  /*00e0*/  FADD R5, R0, 3 ;  /* 0x4040000000057421 */ /* 0x004fca0000000000 */
[----:B------:R-:W-:Y:S01]  /*00f0*/  STG.E desc[UR6][R2.64], R5 ;  /* 0x0000000502007986 */ /* 0x000fe2000c101906 */
[----:B------:R-:W-:Y:S05]  /*0100*/  EXIT ;  /* 0x000000000000794d */ /* 0x000fea0003800000 */
.L_x_0:
[----:B------:R-:W-:-:S00]  /*0110*/  BRA `(.L_x_0) ;  /* 0xfffffffc00fc7947 */ /* 0x000fc0000383ffff */
[----:B------:R-:W-:-:S00]  /*0120*/  NOP ;  /* 0x0000000000007918 */ /* 0x000fc00000000000 */
        /* <DEDUP_REMOVED lines=13> */
.L_x_23:


//--------------------- .text.default_function_kernel_2 --------------------------
	.section	.text.default_function_kernel_2,"ax",@progbits
	.align	128
        .global         default_function_kernel_2
        .type           default_function_kernel_2,@function
        .size           default_function_kernel_2,(.L_x_24 - default_function_kernel_2)
        .other          default_function_kernel_2,@"STO_CUDA_ENTRY STV_DEFAULT"
default_function_kernel_2:
.text.default_function_kernel_2:
        /* <DEDUP_REMOVED lines=14> */
[----:B--2---:R-:W-:-:S05]  /*00e0*/  FMUL R5, R0, 0.076923079788684844971 ;  /* 0x3d9d89d900057820 */ /* 0x004fca0000400000 */
[----:B------:R-:W-:Y:S01]  /*00f0*/  STG.E desc[UR6][R2.64], R5 ;  /* 0x0000000502007986 */ /* 0x000fe2000c101906 */
[----:B------:R-:W-:Y:S05]  /*0100*/  EXIT ;  /* 0x000000000000794d */ /* 0x000fea0003800000 */
.L_x_1:
        /* <DEDUP_REMOVED lines=15> */
.L_x_24:


//--------------------- .text.default_function_kernel_7 --------------------------
	.section	.text.default_function_kernel_7,"ax",@progbits
	.align	128
        .global         default_function_kernel_7
        .type           default_function_kernel_7,@function
        .size           default_function_kernel_7,(.L_x_25 - default_function_kernel_7)
        .other          default_function_kernel_7,@"STO_CUDA_ENTRY STV_DEFAULT"
default_function_kernel_7:
.text.default_function_kernel_7:
[----:B------:R-:W-:Y:S01]  /*0000*/  LDC R1, c[0x0][0x37c] ;  /* 0x0000df00ff017b82 */ /* 0x000fe20000000800 */
[----:B------:R-:W0:Y:S07]  /*0010*/  S2R R4, SR_TID.X ;  /* 0x0000000000047919 */ /* 0x000e2e0000002100 */
[----:B------:R-:W1:Y:S01]  /*0020*/  S2UR UR4, SR_CTAID.X ;  /* 0x00000000000479c3 */ /* 0x000e620000002500 */
[----:B------:R-:W2:Y:S07]  /*0030*/  LDCU.64 UR6, c[0x0][0x358] ;  /* 0x00006b00ff0677ac */ /* 0x000eae0008000a00 */
[----:B------:R-:W3:Y:S01]  /*0040*/  LDC.64 R2, c[0x0][0x380] ;  /* 0x0000e000ff027b82 */ /* 0x000ee20000000a00 */
[----:B-1----:R-:W-:Y:S01]  /*0050*/  USHF.L.U32 UR5, UR4, 0x6, URZ ;  /* 0x0000000604057899 */ /* 0x002fe200080006ff */
[----:B0-----:R-:W-:-:S05]  /*0060*/  SHF.R.U32.HI R0, RZ, 0x4, R4 ;  /* 0x00000004ff007819 */ /* 0x001fca0000011604 */
[----:B------:R-:W-:Y:S01]  /*0070*/  LOP3.LUT R0, R0, UR5, RZ, 0xfc, !PT ;  /* 0x0000000500007c12 */ /* 0x000fe2000f8efcff */
[----:B------:R-:W-:Y:S02]  /*0080*/  USHF.L.U32 UR5, UR4, 0xa, URZ ;  /* 0x0000000a04057899 */ /* 0x000fe400080006ff */
[----:B------:R-:W-:Y:S01]  /*0090*/  USHF.L.U32 UR4, UR4, 0x8, URZ ;  /* 0x0000000804047899 */ /* 0x000fe200080006ff */
[----:B------:R-:W-:Y:S02]  /*00a0*/  ISETP.GT.U32.AND P0, PT, R0, 0x270, PT ;  /* 0x000002700000780c */ /* 0x000fe40003f04070 */
[----:B------:R-:W-:Y:S02]  /*00b0*/  SHF.R.U32.HI R0, RZ, 0x2, R4 ;  /* 0x00000002ff007819 */ /* 0x000fe40000011604 */
[----:B------:R-:W-:Y:S02]  /*00c0*/  LOP3.LUT R7, R4, UR5, RZ, 0xfc, !PT ;  /* 0x0000000504077c12 */ /* 0x000fe4000f8efcff */
[----:B------:R-:W-:-:S03]  /*00d0*/  LOP3.LUT R0, R0, UR4, RZ, 0xfc, !PT ;  /* 0x0000000400007c12 */ /* 0x000fc6000f8efcff */
[----:B---3--:R-:W-:-:S05]  /*00e0*/  IMAD.WIDE.U32 R2, R7, 0x4, R2 ;  /* 0x0000000407027825 */ /* 0x008fca00078e0002 */
[----:B--2---:R0:W-:Y:S01]  /*00f0*/  @!P0 STG.E desc[UR6][R2.64], RZ ;  /* 0x000000ff02008986 */ /* 0x0041e2000c101906 */
[----:B------:R-:W-:Y:S05]  /*0100*/  @P0 EXIT ;  /* 0x000000000000094d */ /* 0x000fea0003800000 */
[----:B------:R-:W1:Y:S01]  /*0110*/  LDC.64 R4, c[0x0][0x388] ;  /* 0x0000e200ff047b82 */ /* 0x000e620000000a00 */
[----:B------:R-:W-:Y:S01]  /*0120*/  IMAD.HI.U32 R6, R7, 0x68db8bad, RZ ;  /* 0x68db8bad07067827 */ /* 0x000fe200078e00ff */
[----:B------:R-:W2:Y:S03]  /*0130*/  LDG.E R29, desc[UR6][R2.64] ;  /* 0x00000006021d7981 */ /* 0x000ea6000c1e1900 */
[----:B------:R-:W-:Y:S01]  /*0140*/  IMAD.HI.U32 R0, R0, 0x68db8bad, RZ ;  /* 0x68db8bad00007827 */ /* 0x000fe200078e00ff */
[----:B------:R-:W-:-:S04]  /*0150*/  SHF.R.U32.HI R6, RZ, 0xa, R6 ;  /* 0x0000000aff067819 */ /* 0x000fc80000011606 */
[----:B------:R-:W-:Y:S01]  /*0160*/  SHF.R.U32.HI R0, RZ, 0x8, R0 ;  /* 0x00000008ff007819 */ /* 0x000fe20000011600 */
[----:B------:R-:W-:-:S04]  /*0170*/  IMAD R7, R6, -0x9c4, R7 ;  /* 0xfffff63c06077824 */ /* 0x000fc800078e0207 */
[----:B------:R-:W-:-:S04]  /*0180*/  IMAD R7, R0, 0x9c40, R7 ;  /* 0x00009c4000077824 */ /* 0x000fc800078e0207 */
[----:B-1----:R-:W-:-:S05]  /*0190*/  IMAD.WIDE.U32 R4, R7, 0x4, R4 ;  /* 0x0000000407047825 */ /* 0x002fca00078e0004 */
[----:B------:R-:W2:Y:S04]  /*01a0*/  LDG.E.CONSTANT R12, desc[UR6][R4.64] ;  /* 0x00000006040c7981 */ /* 0x000ea8000c1e9900 */
[----:B------:R-:W3:Y:S04]  /*01b0*/  LDG.E.CONSTANT R13, desc[UR6][R4.64+0x2710] ;  /* 0x00271006040d7981 */ /* 0x000ee8000c1e9900 */
[----:B------:R-:W4:Y:S04]  /*01c0*/  LDG.E.CONSTANT R15, desc[UR6][R4.64+0x4e20] ;  /* 0x004e2006040f7981 */ /* 0x000f28000c1e9900 */
[----:B------:R-:W5:Y:S04]  /*01d0*/  LDG.E.CONSTANT R17, desc[UR6][R4.64+0x7530] ;  /* 0x0075300604117981 */ /* 0x000f68000c1e9900 */
        /* <DEDUP_REMOVED lines=11> */
[----:B------:R-:W5:Y:S01]  /*0290*/  LDG.E.CONSTANT R10, desc[UR6][R4.64+0x249f0] ;  /* 0x0249f006040a7981 */ /* 0x000f62000c1e9900 */
[----:B--2---:R-:W-:-:S04]  /*02a0*/  FADD R12, R12, R29 ;  /* 0x0000001d0c0c7221 */ /* 0x004fc80000000000 */
[----:B---3--:R-:W-:-:S04]  /*02b0*/  FADD R12, R12, R13 ;  /* 0x0000000d0c0c7221 */ /* 0x008fc80000000000 */
[----:B----4-:R-:W-:-:S04]  /*02c0*/  FADD R12, R12, R15 ;  /* 0x0000000f0c0c7221 */ /* 0x010fc80000000000 */
[----:B-----5:R-:W-:-:S04]  /*02d0*/  FADD R12, R12, R17 ;  /* 0x000000110c0c7221 */ /* 0x020fc80000000000 */
[----:B------:R-:W-:-:S04]  /*02e0*/  FADD R12, R12, R19 ;  /* 0x000000130c0c7221 */ /* 0x000fc80000000000 */
        /* <DEDUP_REMOVED lines=10> */
[----:B------:R-:W-:-:S05]  /*0390*/  FADD R7, R7, R10 ;  /* 0x0000000a07077221 */ /* 0x000fca0000000000 */
[----:B------:R-:W-:Y:S01]  /*03a0*/  STG.E desc[UR6][R2.64], R7 ;  /* 0x0000000702007986 */ /* 0x000fe2000c101906 */
[----:B------:R-:W-:Y:S05]  /*03b0*/  EXIT ;  /* 0x000000000000794d */ /* 0x000fea0003800000 */
.L_x_2:
        /* <DEDUP_REMOVED lines=12> */
.L_x_25:


//--------------------- .text.default_function_kernel_4 --------------------------
	.section	.text.default_function_kernel_4,"ax",@progbits
	.align	128
        .global         default_function_kernel_4
        .type           default_function_kernel_4,@function
        .size           default_function_kernel_4,(.L_x_26 - default_function_kernel_4)
        .other          default_function_kernel_4,@"STO_CUDA_ENTRY STV_DEFAULT"
default_function_kernel_4:
.text.default_function_kernel_4:
        /* <DEDUP_REMOVED lines=14> */
[----:B---3--:R-:W-:-:S04]  /*00e0*/  IMAD.WIDE.U32 R2, R7, 0x4, R2 ;  /* 0x0000000407027825 */ /* 0x008fc800078e0002 */
[----:B------:R-:W-:-:S05]  /*00f0*/  @!P0 IMAD.MOV.U32 R5, RZ, RZ, -0x800003 ;  /* 0xff7ffffdff058424 */ /* 0x000fca00078e00ff */
[----:B--2---:R0:W-:Y:S01]  /*0100*/  @!P0 STG.E desc[UR6][R2.64], R5 ;  /* 0x0000000502008986 */ /* 0x0041e2000c101906 */
[----:B------:R-:W-:Y:S05]  /*0110*/  @P0 EXIT ;  /* 0x000000000000094d */ /* 0x000fea0003800000 */
[----:B0-----:R-:W0:Y:S01]  /*0120*/  LDC.64 R4, c[0x0][0x388] ;  /* 0x0000e200ff047b82 */ /* 0x001e220000000a00 */
[----:B------:R-:W-:Y:S01]  /*0130*/  IMAD.HI.U32 R6, R7, 0x68db8bad, RZ ;  /* 0x68db8bad07067827 */ /* 0x000fe200078e00ff */
[----:B------:R-:W2:Y:S03]  /*0140*/  LDG.E R20, desc[UR6][R2.64] ;  /* 0x0000000602147981 */ /* 0x000ea6000c1e1900 */
[----:B------:R-:W-:Y:S01]  /*0150*/  IMAD.HI.U32 R0, R0, 0x68db8bad, RZ ;  /* 0x68db8bad00007827 */ /* 0x000fe200078e00ff */
[----:B------:R-:W-:-:S04]  /*0160*/  SHF.R.U32.HI R6, RZ, 0xa, R6 ;  /* 0x0000000aff067819 */ /* 0x000fc80000011606 */
[----:B------:R-:W-:Y:S01]  /*0170*/  SHF.R.U32.HI R0, RZ, 0x8, R0 ;  /* 0x00000008ff007819 */ /* 0x000fe20000011600 */
[----:B------:R-:W-:-:S04]  /*0180*/  IMAD R7, R6, -0x9c4, R7 ;  /* 0xfffff63c06077824 */ /* 0x000fc800078e0207 */
[----:B------:R-:W-:-:S04]  /*0190*/  IMAD R7, R0, 0x9c40, R7 ;  /* 0x00009c4000077824 */ /* 0x000fc800078e0207 */
[----:B0-----:R-:W-:-:S05]  /*01a0*/  IMAD.WIDE.U32 R4, R7, 0x4, R4 ;  /* 0x0000000407047825 */ /* 0x001fca00078e0004 */
[----:B------:R-:W2:Y:S04]  /*01b0*/  LDG.E.CONSTANT R0, desc[UR6][R4.64] ;  /* 0x0000000604007981 */ /* 0x000ea8000c1e9900 */
[----:B------:R-:W2:Y:S04]  /*01c0*/  LDG.E.CONSTANT R7, desc[UR6][R4.64+0x2710] ;  /* 0x0027100604077981 */ /* 0x000ea8000c1e9900 */
[----:B------:R-:W3:Y:S04]  /*01d0*/  LDG.E.CONSTANT R9, desc[UR6][R4.64+0x4e20] ;  /* 0x004e200604097981 */ /* 0x000ee8000c1e9900 */
[----:B------:R-:W3:Y:S04]  /*01e0*/  LDG.E.CONSTANT R6, desc[UR6][R4.64+0x7530] ;  /* 0x0075300604067981 */ /* 0x000ee8000c1e9900 */
[----:B------:R-:W4:Y:S04]  /*01f0*/  LDG.E.CONSTANT R11, desc[UR6][R4.64+0x9c40] ;  /* 0x009c4006040b7981 */ /* 0x000f28000c1e9900 */
        /* <DEDUP_REMOVED lines=11> */
[----:B--2---:R-:W-:-:S04]  /*02b0*/  FMNMX3 R0, R20, R0, R7, !PT ;  /* 0x0000000014007276 */ /* 0x004fc80007800007 */
[----:B---3--:R-:W-:-:S04]  /*02c0*/  FMNMX3 R0, R0, R9, R6, !PT ;  /* 0x0000000900007276 */ /* 0x008fc80007800006 */
[----:B----4-:R-:W-:-:S04]  /*02d0*/  FMNMX3 R0, R0, R11, R8, !PT ;  /* 0x0000000b00007276 */ /* 0x010fc80007800008 */
[----:B-----5:R-:W-:-:S04]  /*02e0*/  FMNMX3 R0, R0, R13, R10, !PT ;  /* 0x0000000d00007276 */ /* 0x020fc8000780000a */
[----:B------:R-:W-:-:S04]  /*02f0*/  FMNMX3 R0, R0, R15, R12, !PT ;  /* 0x0000000f00007276 */ /* 0x000fc8000780000c */
[----:B------:R-:W-:-:S04]  /*0300*/  FMNMX3 R0, R0, R17, R14, !PT ;  /* 0x0000001100007276 */ /* 0x000fc8000780000e */
[----:B------:R-:W-:-:S04]  /*0310*/  FMNMX3 R0, R0, R19, R16, !PT ;  /* 0x0000001300007276 */ /* 0x000fc80007800010 */
[----:B------:R-:W-:-:S05]  /*0320*/  FMNMX3 R21, R0, R21, R18, !PT ;  /* 0x0000001500157276 */ /* 0x000fca0007800012 */
[----:B------:R-:W-:Y:S01]  /*0330*/  STG.E desc[UR6][R2.64], R21 ;  /* 0x0000001502007986 */ /* 0x000fe2000c101906 */
[----:B------:R-:W-:Y:S05]  /*0340*/  EXIT ;  /* 0x000000000000794d */ /* 0x000fea0003800000 */
.L_x_3:
        /* <DEDUP_REMOVED lines=11> */
.L_x_26:


//--------------------- .text.default_function_kernel_3 --------------------------
	.section	.text.default_function_kernel_3,"ax",@progbits
	.align	128
        .global         default_function_kernel_3
        .type           default_function_kernel_3,@function
        .size           default_function_kernel_3,(.L_x_27 - default_function_kernel_3)
        .other          default_function_kernel_3,@"STO_CUDA_ENTRY STV_DEFAULT"
default_function_kernel_3:
.text.default_function_kernel_3:
        /* <DEDUP_REMOVED lines=14> */
[----:B--2---:R-:W-:-:S13]  /*00e0*/  FSETP.GT.AND P0, PT, R5, RZ, PT ;  /* 0x000000ff0500720b */ /* 0x004fda0003f04000 */
[----:B------:R-:W-:-:S05]  /*00f0*/  @!P0 FMUL R5, R5, 0.5 ;  /* 0x3f00000005058820 */ /* 0x000fca0000400000 */
[----:B------:R-:W-:Y:S01]  /*0100*/  STG.E desc[UR6][R2.64], R5 ;  /* 0x0000000502007986 */ /* 0x000fe2000c101906 */
[----:B------:R-:W-:Y:S05]  /*0110*/  EXIT ;  /* 0x000000000000794d */ /* 0x000fea0003800000 */
.L_x_4:
        /* <DEDUP_REMOVED lines=14> */
.L_x_27:


//--------------------- .text.default_function_kernel_8 --------------------------
	.section	.text.default_function_kernel_8,"ax",@progbits
	.align	128
        .global         default_function_kernel_8
        .type           default_function_kernel_8,@function
        .size           default_function_kernel_8,(.L_x_22 - default_function_kernel_8)
        .other          default_function_kernel_8,@"STO_CUDA_ENTRY STV_DEFAULT"
default_function_kernel_8:
.text.default_function_kernel_8:
        /* <DEDUP_REMOVED lines=8> */
[----:B------:R-:W-:Y:S01]  /*0080*/  USHF.L.U32 UR5, UR4, 0xa, URZ ;  /* 0x0000000a04057899 */ /* 0x000fe200080006ff */
[----:B------:R-:W-:Y:S01]  /*0090*/  SHF.R.U32.HI R0, RZ, 0x6, R2 ;  /* 0x00000006ff007819 */ /* 0x000fe20000011602 */
[----:B------:R-:W-:Y:S01]  /*00a0*/  USHF.L.U32 UR4, UR4, 0x4, URZ ;  /* 0x0000000404047899 */ /* 0x000fe200080006ff */
[----:B------:R-:W0:Y:S03]  /*00b0*/  LDC.64 R6, c[0x0][0x380] ;  /* 0x0000e000ff067b82 */ /* 0x000e260000000a00 */
[----:B------:R-:W-:Y:S02]  /*00c0*/  LOP3.LUT R2, R2, UR5, RZ, 0xfc, !PT ;  /* 0x0000000502027c12 */ /* 0x000fe4000f8efcff */
[----:B------:R-:W-:-:S03]  /*00d0*/  LOP3.LUT R0, R0, UR4, RZ, 0xfc, !PT ;  /* 0x0000000400007c12 */ /* 0x000fc6000f8efcff */
[----:B------:R-:W-:Y:S01]  /*00e0*/  IMAD.HI.U32 R3, R2, 0x68db8bad, RZ ;  /* 0x68db8bad02037827 */ /* 0x000fe200078e00ff */
[----:B------:R-:W1:Y:S01]  /*00f0*/  LDC.64 R4, c[0x0][0x390] ;  /* 0x0000e400ff047b82 */ /* 0x000e620000000a00 */
[----:B------:R-:W2:Y:S02]  /*0100*/  LDCU.64 UR4, c[0x0][0x358] ;  /* 0x00006b00ff0477ac */ /* 0x000ea40008000a00 */
[----:B------:R-:W-:Y:S01]  /*0110*/  IMAD.HI.U32 R0, R0, 0x68db8bad, RZ ;  /* 0x68db8bad00007827 */ /* 0x000fe200078e00ff */
[----:B------:R-:W-:-:S04]  /*0120*/  SHF.R.U32.HI R3, RZ, 0xa, R3 ;  /* 0x0000000aff037819 */ /* 0x000fc80000011603 */
[----:B------:R-:W-:Y:S01]  /*0130*/  SHF.R.U32.HI R0, RZ, 0x8, R0 ;  /* 0x00000008ff007819 */ /* 0x000fe20000011600 */
[----:B------:R-:W-:-:S04]  /*0140*/  IMAD R3, R3, -0x9c4, R2 ;  /* 0xfffff63c03037824 */ /* 0x000fc800078e0202 */
[----:B------:R-:W-:-:S04]  /*0150*/  IMAD R3, R0, 0x9c4, R3 ;  /* 0x000009c400037824 */ /* 0x000fc800078e0203 */
[----:B0-----:R-:W-:-:S05]  /*0160*/  IMAD.WIDE.U32 R6, R3, 0x4, R6 ;  /* 0x0000000403067825 */ /* 0x001fca00078e0006 */
[----:B--2---:R-:W2:Y:S01]  /*0170*/  LDG.E.CONSTANT R3, desc[UR4][R6.64] ;  /* 0x0000000406037981 */ /* 0x004ea2000c1e9900 */
[----:B-1----:R-:W-:-:S05]  /*0180*/  IMAD.WIDE.U32 R4, R2, 0x4, R4 ;  /* 0x0000000402047825 */ /* 0x002fca00078e0004 */
[----:B------:R-:W3:Y:S01]  /*0190*/  LDG.E.CONSTANT R0, desc[UR4][R4.64] ;  /* 0x0000000404007981 */ /* 0x000ee2000c1e9900 */
[----:B------:R-:W-:Y:S01]  /*01a0*/  BSSY.RECONVERGENT B0, `(.L_x_5) ;  /* 0x000000c000007945 */ /* 0x000fe20003800200 */
[----:B--2---:R-:W0:Y:S08]  /*01b0*/  MUFU.RCP R8, R3 ;  /* 0x0000000300087308 */ /* 0x004e300000001000 */
[----:B---3--:R-:W1:Y:S01]  /*01c0*/  FCHK P0, R0, R3 ;  /* 0x0000000300007302 */ /* 0x008e620000000000 */
[----:B0-----:R-:W-:-:S04]  /*01d0*/  FFMA R9, -R3, R8, 1 ;  /* 0x3f80000003097423 */ /* 0x001fc80000000108 */
[----:B------:R-:W-:-:S04]  /*01e0*/  FFMA R9, R8, R9, R8 ;  /* 0x0000000908097223 */ /* 0x000fc80000000008 */
[----:B------:R-:W-:-:S04]  /*01f0*/  FFMA R8, R0, R9, RZ ;  /* 0x0000000900087223 */ /* 0x000fc800000000ff */
[----:B------:R-:W-:-:S04]  /*0200*/  FFMA R10, -R3, R8, R0 ;  /* 0x00000008030a7223 */ /* 0x000fc80000000100 */
[----:B------:R-:W-:Y:S01]  /*0210*/  FFMA R9, R9, R10, R8 ;  /* 0x0000000a09097223 */ /* 0x000fe20000000008 */
[----:B-1----:R-:W-:Y:S06]  /*0220*/  @!P0 BRA `(.L_x_6) ;  /* 0x00000000000c8947 */ /* 0x002fec0003800000 */
[----:B------:R-:W-:-:S07]  /*0230*/  MOV R4, 0x250 ;  /* 0x0000025000047802 */ /* 0x000fce0000000f00 */
[----:B------:R-:W-:Y:S05]  /*0240*/  CALL.REL.NOINC `($__internal_0_$__cuda_sm3x_div_rn_noftz_f32_slowpath) ;  /* 0x0000000000187944 */ /* 0x000fea0003c00000 */
[----:B------:R-:W-:-:S07]  /*0250*/  IMAD.MOV.U32 R9, RZ, RZ, R0 ;  /* 0x000000ffff097224 */ /* 0x000fce00078e0000 */
.L_x_6:
[----:B------:R-:W-:Y:S05]  /*0260*/  BSYNC.RECONVERGENT B0 ;  /* 0x0000000000007941 */ /* 0x000fea0003800200 */
.L_x_5:
[----:B------:R-:W0:Y:S02]  /*0270*/  LDC.64 R4, c[0x0][0x388] ;  /* 0x0000e200ff047b82 */ /* 0x000e240000000a00 */
[----:B0-----:R-:W-:-:S05]  /*0280*/  IMAD.WIDE.U32 R2, R2, 0x4, R4 ;  /* 0x0000000402027825 */ /* 0x001fca00078e0004 */
[----:B------:R-:W-:Y:S01]  /*0290*/  STG.E desc[UR4][R2.64], R9 ;  /* 0x0000000902007986 */ /* 0x000fe2000c101904 */
[----:B------:R-:W-:Y:S05]  /*02a0*/  EXIT ;  /* 0x000000000000794d */ /* 0x000fea0003800000 */
        .weak           $__internal_0_$__cuda_sm3x_div_rn_noftz_f32_slowpath
        .type           $__internal_0_$__cuda_sm3x_div_rn_noftz_f32_slowpath,@function
        .size           $__internal_0_$__cuda_sm3x_div_rn_noftz_f32_slowpath,(.L_x_22 - $__internal_0_$__cuda_sm3x_div_rn_noftz_f32_slowpath)
$__internal_0_$__cuda_sm3x_div_rn_noftz_f32_slowpath:
[--C-:B------:R-:W-:Y:S01]  /*02b0*/  SHF.R.U32.HI R6, RZ, 0x17, R3.reuse ;  /* 0x00000017ff067819 */ /* 0x100fe20000011603 */
[----:B------:R-:W-:Y:S01]  /*02c0*/  BSSY.RECONVERGENT B1, `(.L_x_7) ;  /* 0x0000064000017945 */ /* 0x000fe20003800200 */
[--C-:B------:R-:W-:Y:S01]  /*02d0*/  SHF.R.U32.HI R5, RZ, 0x17, R0.reuse ;  /* 0x00000017ff057819 */ /* 0x100fe20000011600 */
[----:B------:R-:W-:Y:S01]  /*02e0*/  IMAD.MOV.U32 R7, RZ, RZ, R0 ;  /* 0x000000ffff077224 */ /* 0x000fe200078e0000 */
[----:B------:R-:W-:Y:S01]  /*02f0*/  LOP3.LUT R6, R6, 0xff, RZ, 0xc0, !PT ;  /* 0x000000ff06067812 */ /* 0x000fe200078ec0ff */
[----:B------:R-:W-:Y:S01]  /*0300*/  IMAD.MOV.U32 R8, RZ, RZ, R3 ;  /* 0x000000ffff087224 */ /* 0x000fe200078e0003 */
[----:B------:R-:W-:-:S03]  /*0310*/  LOP3.LUT R5, R5, 0xff, RZ, 0xc0, !PT ;  /* 0x000000ff05057812 */ /* 0x000fc600078ec0ff */
[----:B------:R-:W-:Y:S02]  /*0320*/  VIADD R11, R6, 0xffffffff ;  /* 0xffffffff060b7836 */ /* 0x000fe40000000000 */
[----:B------:R-:W-:-:S03]  /*0330*/  VIADD R10, R5, 0xffffffff ;  /* 0xffffffff050a7836 */ /* 0x000fc60000000000 */
[----:B------:R-:W-:-:S04]  /*0340*/  ISETP.GT.U32.AND P0, PT, R11, 0xfd, PT ;  /* 0x000000fd0b00780c */ /* 0x000fc80003f04070 */
[----:B------:R-:W-:-:S13]  /*0350*/  ISETP.GT.U32.OR P0, PT, R10, 0xfd, P0 ;  /* 0x000000fd0a00780c */ /* 0x000fda0000704470 */
[----:B------:R-:W-:Y:S01]  /*0360*/  @!P0 IMAD.MOV.U32 R9, RZ, RZ, RZ ;  /* 0x000000ffff098224 */ /* 0x000fe200078e00ff */
[----:B------:R-:W-:Y:S06]  /*0370*/  @!P0 BRA `(.L_x_8) ;  /* 0x00000000005c8947 */ /* 0x000fec0003800000 */
[----:B------:R-:W-:Y:S02]  /*0380*/  FSETP.GTU.FTZ.AND P0, PT, |R0|, +INF , PT ;  /* 0x7f8000000000780b */ /* 0x000fe40003f1c200 */
[----:B------:R-:W-:-:S04]  /*0390*/  FSETP.GTU.FTZ.AND P1, PT, |R3|, +INF , PT ;  /* 0x7f8000000300780b */ /* 0x000fc80003f3c200 */
[----:B------:R-:W-:-:S13]  /*03a0*/  PLOP3.LUT P0, PT, P0, P1, PT, 0xf8, 0x8f ;  /* 0x00000000008f781c */ /* 0x000fda0000703f70 */
[----:B------:R-:W-:Y:S05]  /*03b0*/  @P0 BRA `(.L_x_9) ;  /* 0x00000004004c0947 */ /* 0x000fea0003800000 */
[----:B------:R-:W-:-:S13]  /*03c0*/  LOP3.LUT P0, RZ, R8, 0x7fffffff, R7, 0xc8, !PT ;  /* 0x7fffffff08ff7812 */ /* 0x000fda000780c807 */
[----:B------:R-:W-:Y:S05]  /*03d0*/  @!P0 BRA `(.L_x_10) ;  /* 0x00000004003c8947 */ /* 0x000fea0003800000 */
[C---:B------:R-:W-:Y:S02]  /*03e0*/  FSETP.NEU.FTZ.AND P2, PT, |R0|.reuse, +INF , PT ;  /* 0x7f8000000000780b */ /* 0x040fe40003f5d200 */
[----:B------:R-:W-:Y:S02]  /*03f0*/  FSETP.NEU.FTZ.AND P1, PT, |R3|, +INF , PT ;  /* 0x7f8000000300780b */ /* 0x000fe40003f3d200 */
[----:B------:R-:W-:-:S11]  /*0400*/  FSETP.NEU.FTZ.AND P0, PT, |R0|, +INF , PT ;  /* 0x7f8000000000780b */ /* 0x000fd60003f1d200 */
[----:B------:R-:W-:Y:S05]  /*0410*/  @!P1 BRA !P2, `(.L_x_10) ;  /* 0x00000004002c9947 */ /* 0x000fea0005000000 */
[----:B------:R-:W-:-:S04]  /*0420*/  LOP3.LUT P2, RZ, R7, 0x7fffffff, RZ, 0xc0, !PT ;  /* 0x7fffffff07ff7812 */ /* 0x000fc8000784c0ff */
[----:B------:R-:W-:-:S13]  /*0430*/  PLOP3.LUT P1, PT, P1, P2, PT, 0x2f, 0xf2 ;  /* 0x0000000000f2781c */ /* 0x000fda0000f24577 */
[----:B------:R-:W-:Y:S05]  /*0440*/  @P1 BRA `(.L_x_11) ;  /* 0x0000000400181947 */ /* 0x000fea0003800000 */
[----:B------:R-:W-:-:S04]  /*0450*/  LOP3.LUT P1, RZ, R8, 0x7fffffff, RZ, 0xc0, !PT ;  /* 0x7fffffff08ff7812 */ /* 0x000fc8000782c0ff */
[----:B------:R-:W-:-:S13]  /*0460*/  PLOP3.LUT P0, PT, P0, P1, PT, 0x2f, 0xf2 ;  /* 0x0000000000f2781c */ /* 0x000fda0000702577 */
[----:B------:R-:W-:Y:S05]  /*0470*/  @P0 BRA `(.L_x_12) ;  /* 0x0000000400000947 */ /* 0x000fea0003800000 */
[----:B------:R-:W-:Y:S02]  /*0480*/  ISETP.GE.AND P0, PT, R10, RZ, PT ;  /* 0x000000ff0a00720c */ /* 0x000fe40003f06270 */
[----:B------:R-:W-:-:S11]  /*0490*/  ISETP.GE.AND P1, PT, R11, RZ, PT ;  /* 0x000000ff0b00720c */ /* 0x000fd60003f26270 */
[----:B------:R-:W-:Y:S02]  /*04a0*/  @P0 IMAD.MOV.U32 R9, RZ, RZ, RZ ;  /* 0x000000ffff090224 */ /* 0x000fe400078e00ff */
[----:B------:R-:W-:Y:S01]  /*04b0*/  @!P0 FFMA R7, R0, 1.84467440737095516160e+19, RZ ;  /* 0x5f80000000078823 */ /* 0x000fe200000000ff */
[----:B------:R-:W-:Y:S02]  /*04c0*/  @!P0 IMAD.MOV.U32 R9, RZ, RZ, -0x40 ;  /* 0xffffffc0ff098424 */ /* 0x000fe400078e00ff */
[----:B------:R-:W-:Y:S02]  /*04d0*/  @!P1 FFMA R8, R3, 1.84467440737095516160e+19, RZ ;  /* 0x5f80000003089823 */ /* 0x000fe400000000ff */
[----:B------:R-:W-:-:S07]  /*04e0*/  @!P1 VIADD R9, R9, 0x40 ;  /* 0x0000004009099836 */ /* 0x000fce0000000000 */
.L_x_8:
[----:B------:R-:W-:Y:S01]  /*04f0*/  LEA R3, R6, 0xc0800000, 0x17 ;  /* 0xc080000006037811 */ /* 0x000fe200078eb8ff */
[----:B------:R-:W-:Y:S01]  /*0500*/  VIADD R5, R5, 0xffffff81 ;  /* 0xffffff8105057836 */ /* 0x000fe20000000000 */
[----:B------:R-:W-:Y:S03]  /*0510*/  BSSY.RECONVERGENT B2, `(.L_x_13) ;  /* 0x0000035000027945 */ /* 0x000fe60003800200 */
[----:B------:R-:W-:Y:S01]  /*0520*/  IMAD.IADD R3, R8, 0x1, -R3 ;  /* 0x0000000108037824 */ /* 0x000fe200078e0a03 */
[C---:B------:R-:W-:Y:S01]  /*0530*/  IADD3 R6, PT, PT, R5.reuse, 0x7f, -R6 ;  /* 0x0000007f05067810 */ /* 0x040fe20007ffe806 */
[----:B------:R-:W-:Y:S02]  /*0540*/  IMAD R0, R5, -0x800000, R7 ;  /* 0xff80000005007824 */ /* 0x000fe400078e0207 */
[----:B------:R-:W0:Y:S01]  /*0550*/  MUFU.RCP R8, R3 ;  /* 0x0000000300087308 */ /* 0x000e220000001000 */
[----:B------:R-:W-:Y:S01]  /*0560*/  FADD.FTZ R11, -R3, -RZ ;  /* 0x800000ff030b7221 */ /* 0x000fe20000010100 */
[----:B------:R-:W-:-:S03]  /*0570*/  IMAD.IADD R6, R6, 0x1, R9 ;  /* 0x0000000106067824 */ /* 0x000fc600078e0209 */
[----:B0-----:R-:W-:-:S04]  /*0580*/  FFMA R13, R8, R11, 1 ;  /* 0x3f800000080d7423 */ /* 0x001fc8000000000b */
[----:B------:R-:W-:-:S04]  /*0590*/  FFMA R10, R8, R13, R8 ;  /* 0x0000000d080a7223 */ /* 0x000fc80000000008 */
[----:B------:R-:W-:-:S04]  /*05a0*/  FFMA R7, R0, R10, RZ ;  /* 0x0000000a00077223 */ /* 0x000fc800000000ff */
[----:B------:R-:W-:-:S04]  /*05b0*/  FFMA R8, R11, R7, R0 ;  /* 0x000000070b087223 */ /* 0x000fc80000000000 */
[----:B------:R-:W-:-:S04]  /*05c0*/  FFMA R7, R10, R8, R7 ;  /* 0x000000080a077223 */ /* 0x000fc80000000007 */
[----:B------:R-:W-:-:S04]  /*05d0*/  FFMA R8, R11, R7, R0 ;  /* 0x000000070b087223 */ /* 0x000fc80000000000 */
[----:B------:R-:W-:-:S05]  /*05e0*/  FFMA R0, R10, R8, R7 ;  /* 0x000000080a007223 */ /* 0x000fca0000000007 */
[----:B------:R-:W-:-:S04]  /*05f0*/  SHF.R.U32.HI R3, RZ, 0x17, R0 ;  /* 0x00000017ff037819 */ /* 0x000fc80000011600 */
[----:B------:R-:W-:-:S05]  /*0600*/  LOP3.LUT R3, R3, 0xff, RZ, 0xc0, !PT ;  /* 0x000000ff03037812 */ /* 0x000fca00078ec0ff */
[----:B------:R-:W-:-:S04]  /*0610*/  IMAD.IADD R9, R3, 0x1, R6 ;  /* 0x0000000103097824 */ /* 0x000fc800078e0206 */
[----:B------:R-:W-:-:S05]  /*0620*/  VIADD R3, R9, 0xffffffff ;  /* 0xffffffff09037836 */ /* 0x000fca0000000000 */
[----:B------:R-:W-:-:S13]  /*0630*/  ISETP.GE.U32.AND P0, PT, R3, 0xfe, PT ;  /* 0x000000fe0300780c */ /* 0x000fda0003f06070 */
[----:B------:R-:W-:Y:S05]  /*0640*/  @!P0 BRA `(.L_x_14) ;  /* 0x0000000000808947 */ /* 0x000fea0003800000 */
[----:B------:R-:W-:-:S13]  /*0650*/  ISETP.GT.AND P0, PT, R9, 0xfe, PT ;  /* 0x000000fe0900780c */ /* 0x000fda0003f04270 */
[----:B------:R-:W-:Y:S05]  /*0660*/  @P0 BRA `(.L_x_15) ;  /* 0x00000000006c0947 */ /* 0x000fea0003800000 */
[----:B------:R-:W-:-:S13]  /*0670*/  ISETP.GE.AND P0, PT, R9, 0x1, PT ;  /* 0x000000010900780c */ /* 0x000fda0003f06270 */
[----:B------:R-:W-:Y:S05]  /*0680*/  @P0 BRA `(.L_x_16) ;  /* 0x0000000000740947 */ /* 0x000fea0003800000 */
[----:B------:R-:W-:Y:S02]  /*0690*/  ISETP.GE.AND P0, PT, R9, -0x18, PT ;  /* 0xffffffe80900780c */ /* 0x000fe40003f06270 */
[----:B------:R-:W-:-:S11]  /*06a0*/  LOP3.LUT R0, R0, 0x80000000, RZ, 0xc0, !PT ;  /* 0x8000000000007812 */ /* 0x000fd600078ec0ff */
[----:B------:R-:W-:Y:S05]  /*06b0*/  @!P0 BRA `(.L_x_16) ;  /* 0x0000000000688947 */ /* 0x000fea0003800000 */
[CCC-:B------:R-:W-:Y:S01]  /*06c0*/  FFMA.RZ R3, R10.reuse, R8.reuse, R7.reuse ;  /* 0x000000080a037223 */ /* 0x1c0fe2000000c007 */
[CCC-:B------:R-:W-:Y:S01]  /*06d0*/  FFMA.RM R6, R10.reuse, R8.reuse, R7.reuse ;  /* 0x000000080a067223 */ /* 0x1c0fe20000004007 */
[C---:B------:R-:W-:Y:S02]  /*06e0*/  ISETP.NE.AND P2, PT, R9.reuse, RZ, PT ;  /* 0x000000ff0900720c */ /* 0x040fe40003f45270 */
[----:B------:R-:W-:Y:S02]  /*06f0*/  ISETP.NE.AND P1, PT, R9, RZ, PT ;  /* 0x000000ff0900720c */ /* 0x000fe40003f25270 */
[----:B------:R-:W-:Y:S01]  /*0700*/  LOP3.LUT R5, R3, 0x7fffff, RZ, 0xc0, !PT ;  /* 0x007fffff03057812 */ /* 0x000fe200078ec0ff */
[----:B------:R-:W-:Y:S01]  /*0710*/  FFMA.RP R3, R10, R8, R7 ;  /* 0x000000080a037223 */ /* 0x000fe20000008007 */
[----:B------:R-:W-:Y:S02]  /*0720*/  VIADD R8, R9, 0x20 ;  /* 0x0000002009087836 */ /* 0x000fe40000000000 */
[----:B------:R-:W-:Y:S01]  /*0730*/  LOP3.LUT R5, R5, 0x800000, RZ, 0xfc, !PT ;  /* 0x0080000005057812 */ /* 0x000fe200078efcff */
[----:B------:R-:W-:Y:S01]  /*0740*/  IMAD.MOV R7, RZ, RZ, -R9 ;  /* 0x000000ffff077224 */ /* 0x000fe200078e0a09 */
[----:B------:R-:W-:-:S02]  /*0750*/  FSETP.NEU.FTZ.AND P0, PT, R3, R6, PT ;  /* 0x000000060300720b */ /* 0x000fc40003f1d000 */
[----:B------:R-:W-:Y:S02]  /*0760*/  SHF.L.U32 R8, R5, R8, RZ ;  /* 0x0000000805087219 */ /* 0x000fe400000006ff */
[----:B------:R-:W-:Y:S02]  /*0770*/  SEL R6, R7, RZ, P2 ;  /* 0x000000ff07067207 */ /* 0x000fe40001000000 */
[----:B------:R-:W-:Y:S02]  /*0780*/  ISETP.NE.AND P1, PT, R8, RZ, P1 ;  /* 0x000000ff0800720c */ /* 0x000fe40000f25270 */
[----:B------:R-:W-:Y:S02]  /*0790*/  SHF.R.U32.HI R6, RZ, R6, R5 ;  /* 0x00000006ff067219 */ /* 0x000fe40000011605 */
[----:B------:R-:W-:Y:S02]  /*07a0*/  PLOP3.LUT P0, PT, P0, P1, PT, 0xf8, 0x8f ;  /* 0x00000000008f781c */ /* 0x000fe40000703f70 */
[----:B------:R-:W-:-:S02]  /*07b0*/  SHF.R.U32.HI R8, RZ, 0x1, R6 ;  /* 0x00000001ff087819 */ /* 0x000fc40000011606 */
[----:B------:R-:W-:-:S04]  /*07c0*/  SEL R3, RZ, 0x1, !P0 ;  /* 0x00000001ff037807 */ /* 0x000fc80004000000 */
[----:B------:R-:W-:-:S04]  /*07d0*/  LOP3.LUT R3, R3, 0x1, R8, 0xf8, !PT ;  /* 0x0000000103037812 */ /* 0x000fc800078ef808 */
[----:B------:R-:W-:-:S05]  /*07e0*/  LOP3.LUT R3, R3, R6, RZ, 0xc0, !PT ;  /* 0x0000000603037212 */ /* 0x000fca00078ec0ff */
[----:B------:R-:W-:-:S05]  /*07f0*/  IMAD.IADD R3, R8, 0x1, R3 ;  /* 0x0000000108037824 */ /* 0x000fca00078e0203 */
[----:B------:R-:W-:Y:S01]  /*0800*/  LOP3.LUT R0, R3, R0, RZ, 0xfc, !PT ;  /* 0x0000000003007212 */ /* 0x000fe200078efcff */
[----:B------:R-:W-:Y:S06]  /*0810*/  BRA `(.L_x_16) ;  /* 0x0000000000107947 */ /* 0x000fec0003800000 */
.L_x_15:
[----:B------:R-:W-:-:S04]  /*0820*/  LOP3.LUT R0, R0, 0x80000000, RZ, 0xc0, !PT ;  /* 0x8000000000007812 */ /* 0x000fc800078ec0ff */
[----:B------:R-:W-:Y:S01]  /*0830*/  LOP3.LUT R0, R0, 0x7f800000, RZ, 0xfc, !PT ;  /* 0x7f80000000007812 */ /* 0x000fe200078efcff */
[----:B------:R-:W-:Y:S06]  /*0840*/  BRA `(.L_x_16) ;  /* 0x0000000000047947 */ /* 0x000fec0003800000 */
.L_x_14:
[----:B------:R-:W-:-:S07]  /*0850*/  IMAD R0, R6, 0x800000, R0 ;  /* 0x0080000006007824 */ /* 0x000fce00078e0200 */
.L_x_16:
[----:B------:R-:W-:Y:S05]  /*0860*/  BSYNC.RECONVERGENT B2 ;  /* 0x0000000000027941 */ /* 0x000fea0003800200 */
.L_x_13:
[----:B------:R-:W-:Y:S05]  /*0870*/  BRA `(.L_x_17) ;  /* 0x0000000000207947 */ /* 0x000fea0003800000 */
.L_x_12:
[----:B------:R-:W-:-:S04]  /*0880*/  LOP3.LUT R0, R8, 0x80000000, R7, 0x48, !PT ;  /* 0x8000000008007812 */ /* 0x000fc800078e4807 */
[----:B------:R-:W-:Y:S01]  /*0890*/  LOP3.LUT R0, R0, 0x7f800000, RZ, 0xfc, !PT ;  /* 0x7f80000000007812 */ /* 0x000fe200078efcff */
[----:B------:R-:W-:Y:S06]  /*08a0*/  BRA `(.L_x_17) ;  /* 0x0000000000147947 */ /* 0x000fec0003800000 */
.L_x_11:
[----:B------:R-:W-:Y:S01]  /*08b0*/  LOP3.LUT R0, R8, 0x80000000, R7, 0x48, !PT ;  /* 0x8000000008007812 */ /* 0x000fe200078e4807 */
[----:B------:R-:W-:Y:S06]  /*08c0*/  BRA `(.L_x_17) ;  /* 0x00000000000c7947 */ /* 0x000fec0003800000 */
.L_x_10:
[----:B------:R-:W0:Y:S01]  /*08d0*/  MUFU.RSQ R0, -QNAN ;  /* 0xffc0000000007908 */ /* 0x000e220000001400 */
[----:B------:R-:W-:Y:S05]  /*08e0*/  BRA `(.L_x_17) ;  /* 0x0000000000047947 */ /* 0x000fea0003800000 */
.L_x_9:
[----:B------:R-:W-:-:S07]  /*08f0*/  FADD.FTZ R0, R0, R3 ;  /* 0x0000000300007221 */ /* 0x000fce0000010000 */
.L_x_17:
[----:B------:R-:W-:Y:S05]  /*0900*/  BSYNC.RECONVERGENT B1 ;  /* 0x0000000000017941 */ /* 0x000fea0003800200 */
.L_x_7:
[----:B------:R-:W-:-:S04]  /*0910*/  IMAD.MOV.U32 R5, RZ, RZ, 0x0 ;  /* 0x00000000ff057424 */ /* 0x000fc800078e00ff */
[----:B0-----:R-:W-:Y:S05]  /*0920*/  RET.REL.NODEC R4 `(default_function_kernel_8) ;  /* 0xfffffff404b47950 */ /* 0x001fea0003c3ffff */
.L_x_18:
        /* <DEDUP_REMOVED lines=13> */
.L_x_22:


//--------------------- .text.default_function_kernel_6 --------------------------
	.section	.text.default_function_kernel_6,"ax",@progbits
	.align	128
        .global         default_function_kernel_6
        .type           default_function_kernel_6,@function
        .size           default_function_kernel_6,(.L_x_29 - default_function_kernel_6)
        .other          default_function_kernel_6,@"STO_CUDA_ENTRY STV_DEFAULT"
default_function_kernel_6:
.text.default_function_kernel_6:
        /* <DEDUP_REMOVED lines=13> */
[----:B-1----:R-:W2:Y:S01]  /*00d0*/  LDG.E R0, desc[UR6][R2.64] ;  /* 0x0000000602007981 */ /* 0x002ea2000c1e1900 */
[----:B------:R-:W-:Y:S01]  /*00e0*/  HFMA2 R5, -RZ, RZ, 1.9296875, -0.048675537109375 ;  /* 0x3fb8aa3bff057431 */ /* 0x000fe200000001ff */
[----:B------:R-:W-:Y:S02]  /*00f0*/  MOV R7, 0x39506966 ;  /* 0x3950696600077802 */ /* 0x000fe40000000f00 */
[----:B--2---:R-:W-:-:S04]  /*0100*/  FMNMX R4, R0, 88.3762664794921875, PT ;  /* 0x42b0c0a600047809 */ /* 0x004fc80003800000 */
[----:B------:R-:W-:-:S05]  /*0110*/  FMNMX R4, R4, -88.37625885009765625, !PT ;  /* 0xc2b0c0a504047809 */ /* 0x000fca0007800000 */
[----:B------:R-:W-:-:S06]  /*0120*/  FFMA R5, R4, R5, 0.5 ;  /* 0x3f00000004057423 */ /* 0x000fcc0000000005 */
[----:B------:R-:W0:Y:S02]  /*0130*/  FRND.FLOOR R5, R5 ;  /* 0x0000000500057307 */ /* 0x000e240000205000 */
[C---:B0-----:R-:W-:Y:S01]  /*0140*/  FFMA R6, R5.reuse, -0.69314718246459960938, R4 ;  /* 0xbf31721805067823 */ /* 0x041fe20000000004 */
[----:B------:R-:W-:-:S03]  /*0150*/  FADD R4, R5, 127 ;  /* 0x42fe000005047421 */ /* 0x000fc60000000000 */
[----:B------:R-:W-:-:S03]  /*0160*/  FFMA R7, R6, R7, 0.0013982000527903437614 ;  /* 0x3ab743cf06077423 */ /* 0x000fc60000000007 */
[----:B------:R-:W0:Y:S01]  /*0170*/  F2I.TRUNC.NTZ R4, R4 ;  /* 0x0000000400047305 */ /* 0x000e22000020f100 */
[----:B------:R-:W-:-:S04]  /*0180*/  FFMA R7, R6, R7, 0.0083334520459175109863 ;  /* 0x3c08890806077423 */ /* 0x000fc80000000007 */
[----:B------:R-:W-:-:S04]  /*0190*/  FFMA R7, R6, R7, 0.041665799915790557861 ;  /* 0x3d2aa9c206077423 */ /* 0x000fc80000000007 */
[----:B------:R-:W-:-:S04]  /*01a0*/  FFMA R7, R6, R7, 0.16666670143604278564 ;  /* 0x3e2aaaad06077423 */ /* 0x000fc80000000007 */
[----:B------:R-:W-:Y:S01]  /*01b0*/  FFMA R7, R6, R7, 0.5 ;  /* 0x3f00000006077423 */ /* 0x000fe20000000007 */
[----:B0-----:R-:W-:-:S03]  /*01c0*/  SHF.L.U32 R5, R4, 0x17, RZ ;  /* 0x0000001704057819 */ /* 0x001fc600000006ff */
[----:B------:R-:W-:-:S04]  /*01d0*/  FMUL R7, R6, R7 ;  /* 0x0000000706077220 */ /* 0x000fc80000400000 */
[----:B------:R-:W-:-:S04]  /*01e0*/  FFMA R7, R6, R7, R6 ;  /* 0x0000000706077223 */ /* 0x000fc80000000006 */
[----:B------:R-:W-:-:S04]  /*01f0*/  FADD R6, R7, 1 ;  /* 0x3f80000007067421 */ /* 0x000fc80000000000 */
[----:B------:R-:W-:-:S05]  /*0200*/  FMUL R5, R5, R6 ;  /* 0x0000000605057220 */ /* 0x000fca0000400000 */
[----:B------:R-:W-:-:S05]  /*0210*/  FMNMX R5, R0, R5, !PT ;  /* 0x0000000500057209 */ /* 0x000fca0007800000 */
[----:B------:R-:W-:Y:S01]  /*0220*/  STG.E desc[UR6][R2.64], R5 ;  /* 0x0000000502007986 */ /* 0x000fe2000c101906 */
[----:B------:R-:W-:Y:S05]  /*0230*/  EXIT ;  /* 0x000000000000794d */ /* 0x000fea0003800000 */
.L_x_19:
        /* <DEDUP_REMOVED lines=12> */
.L_x_29:


//--------------------- .text.default_function_kernel --------------------------
	.section	.text.default_function_kernel,"ax",@progbits
	.align	128
        .global         default_function_kernel
        .type           default_function_kernel,@function
        .size           default_function_kernel,(.L_x_30 - default_function_kernel)
        .other          default_function_kernel,@"STO_CUDA_ENTRY STV_DEFAULT"
default_function_kernel:
.text.default_function_kernel:
[----:B------:R-:W-:Y:S01]  /*0000*/  LDC R1, c[0x0][0x37c] ;  /* 0x0000df00ff017b82 */ /* 0x000fe20000000800 */
[----:B------:R-:W0:Y:S01]  /*0010*/  S2R R0, SR_CTAID.X ;  /* 0x0000000000007919 */ /* 0x000e220000002500 */
[----:B------:R-:W1:Y:S01]  /*0020*/  S2R R9, SR_TID.X ;  /* 0x0000000000097919 */ /* 0x000e620000002100 */
[----:B0-----:R-:W-:Y:S02]  /*0030*/  SHF.L.U32 R2, R0, 0x2, RZ ;  /* 0x0000000200027819 */ /* 0x001fe400000006ff */
[----:B-1----:R-:W-:-:S04]  /*0040*/  SHF.R.U32.HI R3, RZ, 0x8, R9 ;  /* 0x00000008ff037819 */ /* 0x002fc80000011609 */
[----:B------:R-:W-:-:S04]  /*0050*/  LOP3.LUT R2, R2, R3, RZ, 0xfc, !PT ;  /* 0x0000000302027212 */ /* 0x000fc800078efcff */
[----:B------:R-:W-:-:S13]  /*0060*/  ISETP.GT.U32.AND P0, PT, R2, 0x270, PT ;  /* 0x000002700200780c */ /* 0x000fda0003f04070 */
[----:B------:R-:W-:Y:S05]  /*0070*/  @P0 EXIT ;  /* 0x000000000000094d */ /* 0x000fea0003800000 */
[C---:B------:R-:W-:Y:S01]  /*0080*/  SHF.L.U32 R2, R0.reuse, 0x9, RZ ;  /* 0x0000000900027819 */ /* 0x040fe200000006ff */
[--C-:B------:R-:W-:Y:S01]  /*0090*/  IMAD R5, R0, 0x18, R9.reuse ;  /* 0x0000001800057824 */ /* 0x100fe200078e0209 */
[----:B------:R-:W-:Y:S01]  /*00a0*/  SHF.R.U32.HI R3, RZ, 0x1, R9 ;  /* 0x00000001ff037819 */ /* 0x000fe20000011609 */
[----:B------:R-:W-:Y:S01]  /*00b0*/  IMAD.MOV.U32 R8, RZ, RZ, 0x3f23d70a ;  /* 0x3f23d70aff087424 */ /* 0x000fe200078e00ff */
[----:B------:R-:W0:Y:S02]  /*00c0*/  LDCU.64 UR4, c[0x0][0x358] ;  /* 0x00006b00ff0477ac */ /* 0x000e240008000a00 */
[----:B------:R-:W-:-:S05]  /*00d0*/  LOP3.LUT R2, R2, R3, RZ, 0xfc, !PT ;  /* 0x0000000302027212 */ /* 0x000fca00078efcff */
[----:B------:R-:W-:-:S05]  /*00e0*/  IMAD.HI.U32 R3, R2, 0x68db8bad, RZ ;  /* 0x68db8bad02037827 */ /* 0x000fca00078e00ff */
[----:B------:R-:W-:-:S05]  /*00f0*/  SHF.R.U32.HI R3, RZ, 0x9, R3 ;  /* 0x00000009ff037819 */ /* 0x000fca0000011603 */
[----:B------:R-:W-:-:S05]  /*0100*/  IMAD R3, R3, -0x4e2, R2 ;  /* 0xfffffb1e03037824 */ /* 0x000fca00078e0202 */
[----:B------:R-:W-:-:S05]  /*0110*/  LOP3.LUT R3, R3, 0xffff, RZ, 0xc0, !PT ;  /* 0x0000ffff03037812 */ /* 0x000fca00078ec0ff */
[----:B------:R-:W-:Y:S02]  /*0120*/  IMAD R2, R3, 0xa3e, RZ ;  /* 0x00000a3e03027824 */ /* 0x000fe400078e02ff */
[----:B------:R-:W-:-:S03]  /*0130*/  IMAD.HI.U32 R3, R5, 0x51eb851f, RZ ;  /* 0x51eb851f05037827 */ /* 0x000fc600078e00ff */
[----:B------:R-:W-:Y:S02]  /*0140*/  SHF.R.U32.HI R2, RZ, 0x10, R2 ;  /* 0x00000010ff027819 */ /* 0x000fe40000011602 */
[----:B------:R-:W-:Y:S02]  /*0150*/  SHF.R.U32.HI R4, RZ, 0x4, R3 ;  /* 0x00000004ff047819 */ /* 0x000fe40000011603 */
[----:B------:R-:W-:-:S03]  /*0160*/  I2FP.F32.U32 R2, R2 ;  /* 0x0000000200027245 */ /* 0x000fc60000201000 */
[----:B------:R-:W-:Y:S02]  /*0170*/  IMAD R4, R4, -0x32, R5 ;  /* 0xffffffce04047824 */ /* 0x000fe400078e0205 */
[----:B------:R-:W-:-:S03]  /*0180*/  FADD R2, R2, 0.5 ;  /* 0x3f00000002027421 */ /* 0x000fc60000000000 */
[----:B------:R-:W-:Y:S01]  /*0190*/  I2FP.F32.U32 R3, R4 ;  /* 0x0000000400037245 */ /* 0x000fe20000201000 */
[----:B------:R-:W-:Y:S01]  /*01a0*/  FFMA R4, R2, R8, -0.5 ;  /* 0xbf00000002047423 */ /* 0x000fe20000000008 */
[----:B------:R-:W-:-:S03]  /*01b0*/  SHF.L.U32 R2, R0, 0x8, RZ ;  /* 0x0000000800027819 */ /* 0x000fc600000006ff */
[----:B------:R-:W-:Y:S01]  /*01c0*/  FADD R7, R3, 0.5 ;  /* 0x3f00000003077421 */ /* 0x000fe20000000000 */
[----:B------:R-:W1:Y:S01]  /*01d0*/  F2I.FLOOR.NTZ R6, R4 ;  /* 0x0000000400067305 */ /* 0x000e620000207100 */
[----:B------:R-:W-:Y:S02]  /*01e0*/  SHF.R.U32.HI R3, RZ, 0x2, R9 ;  /* 0x00000002ff037819 */ /* 0x000fe40000011609 */
[----:B------:R-:W-:Y:S02]  /*01f0*/  FFMA R7, R7, R8, -0.5 ;  /* 0xbf00000007077423 */ /* 0x000fe40000000008 */
[----:B------:R-:W-:-:S03]  /*0200*/  LOP3.LUT R2, R2, R3, RZ, 0xfc, !PT ;  /* 0x0000000302027212 */ /* 0x000fc600078efcff */
[----:B------:R-:W2:Y:S02]  /*0210*/  F2I.FLOOR.NTZ R8, R7 ;  /* 0x0000000700087305 */ /* 0x000ea40000207100 */
[----:B------:R-:W-:Y:S02]  /*0220*/  IMAD.HI.U32 R9, R2, 0x68db8bad, RZ ;  /* 0x68db8bad02097827 */ /* 0x000fe400078e00ff */
[----:B------:R-:W3:Y:S03]  /*0230*/  LDC.64 R2, c[0x0][0x380] ;  /* 0x0000e000ff027b82 */ /* 0x000ee60000000a00 */
[----:B------:R-:W-:Y:S02]  /*0240*/  SHF.L.U32 R9, R9, 0x2, RZ ;  /* 0x0000000209097819 */ /* 0x000fe400000006ff */
[----:B-1----:R-:W-:Y:S02]  /*0250*/  VIMNMX R10, PT, PT, R6, 0x1e, PT ;  /* 0x0000001e060a7848 */ /* 0x002fe40003fe0100 */
[----:B------:R-:W-:-:S02]  /*0260*/  LOP3.LUT R9, R9, 0xfffffc00, RZ, 0xc0, !PT ;  /* 0xfffffc0009097812 */ /* 0x000fc400078ec0ff */
[----:B------:R-:W-:Y:S02]  /*0270*/  VIMNMX R12, PT, PT, R10, -0x1, !PT ;  /* 0xffffffff0a0c7848 */ /* 0x000fe40007fe0100 */
[----:B--2---:R-:W-:Y:S02]  /*0280*/  VIMNMX R11, PT, PT, R8, 0x1e, PT ;  /* 0x0000001e080b7848 */ /* 0x004fe40003fe0100 */
[----:B------:R-:W-:Y:S01]  /*0290*/  VIMNMX.RELU R10, PT, PT, R6, 0x1f, PT ;  /* 0x0000001f060a7848 */ /* 0x000fe20003fe1100 */
[----:B------:R-:W-:Y:S01]  /*02a0*/  IMAD R12, R12, 0x20, R9 ;  /* 0x000000200c0c7824 */ /* 0x000fe200078e0209 */
[----:B------:R-:W-:Y:S02]  /*02b0*/  VIMNMX R11, PT, PT, R11, -0x1, !PT ;  /* 0xffffffff0b0b7848 */ /* 0x000fe40007fe0100 */
[----:B------:R-:W-:Y:S02]  /*02c0*/  SHF.L.U32 R10, R10, 0x5, RZ ;  /* 0x000000050a0a7819 */ /* 0x000fe400000006ff */
[----:B------:R-:W-:Y:S01]  /*02d0*/  IADD3 R14, PT, PT, R11, 0x1, RZ ;  /* 0x000000010b0e7810 */ /* 0x000fe20007ffe0ff */
[----:B------:R-:W-:Y:S01]  /*02e0*/  VIADD R11, R12, 0x20 ;  /* 0x000000200c0b7836 */ /* 0x000fe20000000000 */
[----:B------:R-:W-:-:S02]  /*02f0*/  LOP3.LUT R9, R10, R9, RZ, 0xfc, !PT ;  /* 0x000000090a097212 */ /* 0x000fc400078efcff */
[----:B------:R-:W-:Y:S02]  /*0300*/  VIMNMX.RELU R12, PT, PT, R8, 0x1f, PT ;  /* 0x0000001f080c7848 */ /* 0x000fe40003fe1100 */
[----:B------:R-:W-:Y:S02]  /*0310*/  IADD3 R13, PT, PT, R14, R11, RZ ;  /* 0x0000000b0e0d7210 */ /* 0x000fe40007ffe0ff */
[----:B------:R-:W-:Y:S02]  /*0320*/  IADD3 R15, PT, PT, R9, R14, RZ ;  /* 0x0000000e090f7210 */ /* 0x000fe40007ffe0ff */
[-C--:B------:R-:W-:Y:S01]  /*0330*/  LOP3.LUT R17, R11, R12.reuse, RZ, 0xfc, !PT ;  /* 0x0000000c0b117212 */ /* 0x080fe200078efcff */
[----:B---3--:R-:W-:Y:S01]  /*0340*/  IMAD.WIDE.U32 R10, R13, 0x4, R2 ;  /* 0x000000040d0a7825 */ /* 0x008fe200078e0002 */
[----:B------:R-:W-:-:S03]  /*0350*/  LOP3.LUT R13, R9, R12, RZ, 0xfc, !PT ;  /* 0x0000000c090d7212 */ /* 0x000fc600078efcff */
[--C-:B------:R-:W-:Y:S02]  /*0360*/  IMAD.WIDE.U32 R14, R15, 0x4, R2.reuse ;  /* 0x000000040f0e7825 */ /* 0x100fe400078e0002 */
[----:B0-----:R0:W2:Y:S02]  /*0370*/  LDG.E.CONSTANT R10, desc[UR4][R10.64] ;  /* 0x000000040a0a7981 */ /* 0x0010a4000c1e9900 */
[--C-:B------:R-:W-:Y:S02]  /*0380*/  IMAD.WIDE.U32 R16, R17, 0x4, R2.reuse ;  /* 0x0000000411107825 */ /* 0x100fe400078e0002 */
[----:B------:R-:W3:Y:S02]  /*0390*/  LDG.E.CONSTANT R14, desc[UR4][R14.64] ;  /* 0x000000040e0e7981 */ /* 0x000ee4000c1e9900 */
[----:B------:R-:W-:Y:S02]  /*03a0*/  IMAD.WIDE.U32 R12, R13, 0x4, R2 ;  /* 0x000000040d0c7825 */ /* 0x000fe400078e0002 */
[----:B------:R-:W4:Y:S01]  /*03b0*/  LDG.E.CONSTANT R16, desc[UR4][R16.64] ;  /* 0x0000000410107981 */ /* 0x000f22000c1e9900 */
[----:B------:R-:W1:Y:S03]  /*03c0*/  LDC.64 R2, c[0x0][0x388] ;  /* 0x0000e200ff027b82 */ /* 0x000e660000000a00 */
[----:B------:R-:W5:Y:S01]  /*03d0*/  LDG.E.CONSTANT R12, desc[UR4][R12.64] ;  /* 0x000000040c0c7981 */ /* 0x000f62000c1e9900 */
[----:B------:R-:W-:-:S02]  /*03e0*/  I2FP.F32.S32 R8, R8 ;  /* 0x0000000800087245 */ /* 0x000fc40000201400 */
[----:B------:R-:W-:-:S03]  /*03f0*/  I2FP.F32.S32 R19, R6 ;  /* 0x0000000600137245 */ /* 0x000fc60000201400 */
[C-C-:B------:R-:W-:Y:S01]  /*0400*/  FADD R9, -R7.reuse, R8.reuse ;  /* 0x0000000807097221 */ /* 0x140fe20000000100 */
[----:B------:R-:W-:-:S03]  /*0410*/  FADD R7, R7, -R8 ;  /* 0x8000000807077221 */ /* 0x000fc60000000000 */
[----:B------:R-:W-:Y:S01]  /*0420*/  FADD R9, R9, 1 ;  /* 0x3f80000009097421 */ /* 0x000fe20000000000 */
[C-C-:B0-----:R-:W-:Y:S01]  /*0430*/  FADD R11, R4.reuse, -R19.reuse ;  /* 0x80000013040b7221 */ /* 0x141fe20000000000 */
[----:B------:R-:W-:Y:S01]  /*0440*/  FADD R4, -R4, R19 ;  /* 0x0000001304047221 */ /* 0x000fe20000000100 */
[----:B------:R-:W-:-:S03]  /*0450*/  IMAD R5, R0, 0x3e8, R5 ;  /* 0x000003e800057824 */ /* 0x000fc600078e0205 */
[----:B------:R-:W-:Y:S01]  /*0460*/  FADD R4, R4, 1 ;  /* 0x3f80000004047421 */ /* 0x000fe20000000000 */
[----:B-1----:R-:W-:-:S04]  /*0470*/  IMAD.WIDE.U32 R2, R5, 0x4, R2 ;  /* 0x0000000405027825 */ /* 0x002fc800078e0002 */
[----:B--2---:R-:W-:Y:S01]  /*0480*/  FMUL R10, R7, R10 ;  /* 0x0000000a070a7220 */ /* 0x004fe20000400000 */
[----:B---3--:R-:W-:-:S03]  /*0490*/  FMUL R7, R14, R7 ;  /* 0x000000070e077220 */ /* 0x008fc60000400000 */
[----:B----4-:R-:W-:Y:S01]  /*04a0*/  FFMA R10, R9, R16, R10 ;  /* 0x00000010090a7223 */ /* 0x010fe2000000000a */
[----:B-----5:R-:W-:-:S03]  /*04b0*/  FFMA R7, R12, R9, R7 ;  /* 0x000000090c077223 */ /* 0x020fc60000000007 */
[----:B------:R-:W-:-:S04]  /*04c0*/  FMUL R10, R10, R11 ;  /* 0x0000000b0a0a7220 */ /* 0x000fc80000400000 */
[----:B------:R-:W-:-:S05]  /*04d0*/  FFMA R7, R7, R4, R10 ;  /* 0x0000000407077223 */ /* 0x000fca000000000a */
[----:B------:R-:W-:Y:S01]  /*04e0*/  STG.E desc[UR4][R2.64], R7 ;  /* 0x0000000702007986 */ /* 0x000fe2000c101904 */
[----:B------:R-:W-:Y:S05]  /*04f0*/  EXIT ;  /* 0x000000000000794d */ /* 0x000fea0003800000 */
.L_x_20:
        /* <DEDUP_REMOVED lines=16> */
.L_x_30:


//--------------------- .text.default_function_kernel_5 --------------------------
	.section	.text.default_function_kernel_5,"ax",@progbits
	.align	128
        .global         default_function_kernel_5
        .type           default_function_kernel_5,@function
        .size           default_function_kernel_5,(.L_x_31 - default_function_kernel_5)
        .other          default_function_kernel_5,@"STO_CUDA_ENTRY STV_DEFAULT"
default_function_kernel_5:
.text.default_function_kernel_5:
        /* <DEDUP_REMOVED lines=14> */
[----:B------:R-:W1:Y:S01]  /*00e0*/  LDC.64 R2, c[0x0][0x388] ;  /* 0x0000e200ff027b82 */ /* 0x000e620000000a00 */
[----:B------:R-:W-:Y:S01]  /*00f0*/  IMAD.HI.U32 R6, R7, 0x68db8bad, RZ ;  /* 0x68db8bad07067827 */ /* 0x000fe200078e00ff */
[----:B------:R-:W2:Y:S03]  /*0100*/  LDCU.64 UR4, c[0x0][0x358] ;  /* 0x00006b00ff0477ac */ /* 0x000ea60008000a00 */
[----:B------:R-:W-:Y:S01]  /*0110*/  IMAD.HI.U32 R0, R0, 0x68db8bad, RZ ;  /* 0x68db8bad00007827 */ /* 0x000fe200078e00ff */
[----:B------:R-:W-:-:S04]  /*0120*/  SHF.R.U32.HI R6, RZ, 0xa, R6 ;  /* 0x0000000aff067819 */ /* 0x000fc80000011606 */
[----:B------:R-:W-:Y:S01]  /*0130*/  SHF.R.U32.HI R0, RZ, 0x8, R0 ;  /* 0x00000008ff007819 */ /* 0x000fe20000011600 */
[----:B------:R-:W-:-:S04]  /*0140*/  IMAD R9, R6, -0x9c4, R7 ;  /* 0xfffff63c06097824 */ /* 0x000fc800078e0207 */
[----:B------:R-:W-:-:S04]  /*0150*/  IMAD R9, R0, 0x9c4, R9 ;  /* 0x000009c400097824 */ /* 0x000fc800078e0209 */
[----:B0-----:R-:W-:-:S04]  /*0160*/  IMAD.WIDE.U32 R4, R9, 0x4, R4 ;  /* 0x0000000409047825 */ /* 0x001fc800078e0004 */
[----:B-1----:R-:W-:Y:S02]  /*0170*/  IMAD.WIDE.U32 R2, R7, 0x4, R2 ;  /* 0x0000000407027825 */ /* 0x002fe400078e0002 */
[----:B--2---:R-:W2:Y:S04]  /*0180*/  LDG.E.CONSTANT R5, desc[UR4][R4.64] ;  /* 0x0000000404057981 */ /* 0x004ea8000c1e9900 */
[----:B------:R-:W2:Y:S02]  /*0190*/  LDG.E R0, desc[UR4][R2.64] ;  /* 0x0000000402007981 */ /* 0x000ea4000c1e1900 */
[----:B--2---:R-:W-:-:S05]  /*01a0*/  FADD R7, R0, -R5 ;  /* 0x8000000500077221 */ /* 0x004fca0000000000 */
[----:B------:R-:W-:Y:S01]  /*01b0*/  STG.E desc[UR4][R2.64], R7 ;  /* 0x0000000702007986 */ /* 0x000fe2000c101904 */
[----:B------:R-:W-:Y:S05]  /*01c0*/  EXIT ;  /* 0x000000000000794d */ /* 0x000fea0003800000 */
.L_x_21:
        /* <DEDUP_REMOVED lines=11> */
.L_x_31:


//--------------------- .nv.shared.reserved.0     --------------------------
	.section	.nv.shared.reserved.0,"aw",@nobits
	.weak		__nv_reservedSMEM_offset_0_alias
	.size		__nv_reservedSMEM_offset_0_alias, 0, 64
	.other		__nv_reservedSMEM_offset_0_alias,@"STO_CUDA_RESERVED_SHARED STV_DEFAULT"
__nv_reservedSMEM_offset_0_alias:
	.zero		0
	.zero		64


//--------------------- .nv.constant0.default_function_kernel_1 --------------------------
	.section	.nv.constant0.default_function_kernel_1,"a",@progbits
	.sectionflags	@""
	.align	4
.nv.constant0.default_function_kernel_1:
	.zero		904


//--------------------- .nv.constant0.default_function_kernel_2 --------------------------
	.section	.nv.constant0.default_function_kernel_2,"a",@progbits
	.sectionflags	@""
	.align	4
.nv.constant0.default_function_kernel_2:
	.zero		904


//--------------------- .nv.constant0.default_function_kernel_7 --------------------------
	.section	.nv.constant0.default_function_kernel_7,"a",@progbits
	.sectionflags	@""
	.align	4
.nv.constant0.default_function_kernel_7:
	.zero		912


//--------------------- .nv.constant0.default_function_kernel_4 --------------------------
	.section	.nv.constant0.default_function_kernel_4,"a",@progbits
	.sectionflags	@""
	.align	4
.nv.constant0.default_function_kernel_4:
	.zero		912


//--------------------- .nv.constant0.default_function_kernel_3 --------------------------
	.section	.nv.constant0.default_function_kernel_3,"a",@progbits
	.sectionflags	@""
	.align	4
.nv.constant0.default_function_kernel_3:
	.zero		904


//--------------------- .nv.constant0.default_function_kernel_8 --------------------------
	.section	.nv.constant0.default_function_kernel_8,"a",@progbits
	.sectionflags	@""
	.align	4
.nv.constant0.default_function_kernel_8:
	.zero		920


//--------------------- .nv.constant0.default_function_kernel_6 --------------------------
	.section	.nv.constant0.default_function_kernel_6,"a",@progbits
	.sectionflags	@""
	.align	4
.nv.constant0.default_function_kernel_6:
	.zero		904


//--------------------- .nv.constant0.default_function_kernel --------------------------
	.section	.nv.constant0.default_function_kernel,"a",@progbits
	.sectionflags	@""
	.align	4
.nv.constant0.default_function_kernel:
	.zero		912


//--------------------- .nv.constant0.default_function_kernel_5 --------------------------
	.section	.nv.constant0.default_function_kernel_5,"a",@progbits
	.sectionflags	@""
	.align	4
.nv.constant0.default_function_kernel_5:
	.zero		912


//--------------------- SYMBOLS --------------------------

	.type		.nv.reservedSmem.offset0,@object
	.size		.nv.reservedSmem.offset0,0x4
